	.target	sm_90a

	.elftype	@"ET_EXEC"


//--------------------- .note.nv.tkinfo           --------------------------
	.section	.note.nv.tkinfo,"",@"SHT_NOTE"
	.sectionflags	@"SHF_NOTE_NV_TKINFO"
	.tkinfo
        /*0018*/ 	.word	0x00000002
        /*0030*/ 	.string	""
        /*0030*/ 	.string	"ptxas"
        /*0030*/ 	.string	"Cuda compilation tools, release 13.0, V13.0.88"
        /*0030*/ 	.string	"Build cuda_13.0.r13.0/compiler.36424714_0"
        /*0030*/ 	.string	"-arch sm_90a -m 64 "



//--------------------- .note.nv.cuinfo           --------------------------
	.section	.note.nv.cuinfo,"",@"SHT_NOTE"
	.sectionflags	@"SHF_NOTE_NV_CUINFO"
        /*0018*/ 	.short	0x0002
        /*001a*/ 	.short	0x005a
        /*001c*/ 	.short	0x0082
	.zero		2


//--------------------- .nv.info                  --------------------------
	.section	.nv.info,"",@"SHT_CUDA_INFO"
	.align	4


	//----- nvinfo : EIATTR_REGCOUNT
	.align		4
        /*0000*/ 	.byte	0x04, 0x2f
        /*0002*/ 	.short	(.L_16 - .L_15)
	.align		4
.L_15:
        /*0004*/ 	.word	index@(_ZN7cutlass13device_kernelINS_4gemm6kernel13GemmUniversalIN4cute5tupleIJiiiiEEENS1_10collective13CollectiveMmaINS1_39MainloopSm90TmaGmmaRmemAWarpSpecializedILi7ENS5_IJNS4_1CILi1EEESB_SB_EEENS1_35KernelTmaWarpSpecializedCooperativeEEENS5_IJNSA_ILi128EEESF_SF_EEENS_12float_e5m2_tENS5_IJlSB_lEEESH_NS5_IJSB_llEEENS4_8TiledMMAINS4_8MMA_AtomIJNS4_4SM904GMMA31MMA_64x128x32_F32E5M2E5M2_RS_TNILNSN_7ScaleInE1ELSP_1EEEEEENS4_6LayoutINS5_IJNSA_ILi2EEESB_SB_EEENS5_IJSB_NSA_ILi0EEESV_EEEEENS5_IJNS4_10UnderscoreESY_SY_EEEEENS4_13SM90_TMA_LOADENS4_14ComposedLayoutINS4_7SwizzleILi3ELi4ELi3EEENS4_18smem_ptr_flag_bitsILi8EEENSS_INS5_IJNSA_ILi8EEESF_EEENS5_IJSF_SB_EEEEEEEvNS4_8identityES11_NS12_IS14_S16_NSS_INS5_IJSF_S17_EEENS5_IJSB_SF_EEEEEEENS4_9Copy_AtomIJNS4_39AutoVectorizingCopyWithAssumedAlignmentILi128EEESH_EEES1C_EENS_8epilogue10collective6detail29Sm90TmaWarpSpecializedAdapterINS1N_15DefaultEpilogueISH_SI_SI_NS1M_6thread17LinearCombinationISH_Li1EffLNS1R_9ScaleType4KindE0ELNS_15FloatRoundStyleE2ESH_EENS1_15EpilogueDefaultEEEEEvvEEEEvNT_6ParamsE)
        /*0008*/ 	.word	0x000000a8


	//----- nvinfo : EIATTR_FRAME_SIZE
	.align		4
.L_16:
        /*000c*/ 	.byte	0x04, 0x11
        /*000e*/ 	.short	(.L_18 - .L_17)
	.align		4
.L_17:
        /*0010*/ 	.word	index@(_ZN7cutlass13device_kernelINS_4gemm6kernel13GemmUniversalIN4cute5tupleIJiiiiEEENS1_10collective13CollectiveMmaINS1_39MainloopSm90TmaGmmaRmemAWarpSpecializedILi7ENS5_IJNS4_1CILi1EEESB_SB_EEENS1_35KernelTmaWarpSpecializedCooperativeEEENS5_IJNSA_ILi128EEESF_SF_EEENS_12float_e5m2_tENS5_IJlSB_lEEESH_NS5_IJSB_llEEENS4_8TiledMMAINS4_8MMA_AtomIJNS4_4SM904GMMA31MMA_64x128x32_F32E5M2E5M2_RS_TNILNSN_7ScaleInE1ELSP_1EEEEEENS4_6LayoutINS5_IJNSA_ILi2EEESB_SB_EEENS5_IJSB_NSA_ILi0EEESV_EEEEENS5_IJNS4_10UnderscoreESY_SY_EEEEENS4_13SM90_TMA_LOADENS4_14ComposedLayoutINS4_7SwizzleILi3ELi4ELi3EEENS4_18smem_ptr_flag_bitsILi8EEENSS_INS5_IJNSA_ILi8EEESF_EEENS5_IJSF_SB_EEEEEEEvNS4_8identityES11_NS12_IS14_S16_NSS_INS5_IJSF_S17_EEENS5_IJSB_SF_EEEEEEENS4_9Copy_AtomIJNS4_39AutoVectorizingCopyWithAssumedAlignmentILi128EEESH_EEES1C_EENS_8epilogue10collective6detail29Sm90TmaWarpSpecializedAdapterINS1N_15DefaultEpilogueISH_SI_SI_NS1M_6thread17LinearCombinationISH_Li1EffLNS1R_9ScaleType4KindE0ELNS_15FloatRoundStyleE2ESH_EENS1_15EpilogueDefaultEEEEEvvEEEEvNT_6ParamsE)
        /*0014*/ 	.word	0x00000000


	//----- nvinfo : EIATTR_MIN_STACK_SIZE
	.align		4
.L_18:
        /*0018*/ 	.byte	0x04, 0x12
        /*001a*/ 	.short	(.L_20 - .L_19)
	.align		4
.L_19:
        /*001c*/ 	.word	index@(_ZN7cutlass13device_kernelINS_4gemm6kernel13GemmUniversalIN4cute5tupleIJiiiiEEENS1_10collective13CollectiveMmaINS1_39MainloopSm90TmaGmmaRmemAWarpSpecializedILi7ENS5_IJNS4_1CILi1EEESB_SB_EEENS1_35KernelTmaWarpSpecializedCooperativeEEENS5_IJNSA_ILi128EEESF_SF_EEENS_12float_e5m2_tENS5_IJlSB_lEEESH_NS5_IJSB_llEEENS4_8TiledMMAINS4_8MMA_AtomIJNS4_4SM904GMMA31MMA_64x128x32_F32E5M2E5M2_RS_TNILNSN_7ScaleInE1ELSP_1EEEEEENS4_6LayoutINS5_IJNSA_ILi2EEESB_SB_EEENS5_IJSB_NSA_ILi0EEESV_EEEEENS5_IJNS4_10UnderscoreESY_SY_EEEEENS4_13SM90_TMA_LOADENS4_14ComposedLayoutINS4_7SwizzleILi3ELi4ELi3EEENS4_18smem_ptr_flag_bitsILi8EEENSS_INS5_IJNSA_ILi8EEESF_EEENS5_IJSF_SB_EEEEEEEvNS4_8identityES11_NS12_IS14_S16_NSS_INS5_IJSF_S17_EEENS5_IJSB_SF_EEEEEEENS4_9Copy_AtomIJNS4_39AutoVectorizingCopyWithAssumedAlignmentILi128EEESH_EEES1C_EENS_8epilogue10collective6detail29Sm90TmaWarpSpecializedAdapterINS1N_15DefaultEpilogueISH_SI_SI_NS1M_6thread17LinearCombinationISH_Li1EffLNS1R_9ScaleType4KindE0ELNS_15FloatRoundStyleE2ESH_EENS1_15EpilogueDefaultEEEEEvvEEEEvNT_6ParamsE)
        /*0020*/ 	.word	0x00000000
.L_20:


//--------------------- .nv.compat                --------------------------
	.section	.nv.compat,"",@"SHT_CUDA_COMPAT_INFO"
	.align	4
        /*0000*/ 	.byte	0x02, 0x09, 0x01, 0x00, 0x02, 0x02, 0x04, 0x00, 0x02, 0x05, 0x05, 0x00, 0x03, 0x07, 0x01, 0x01
        /*0010*/ 	.byte	0x02, 0x03, 0x01, 0x00, 0x02, 0x06, 0x01, 0x00, 0x04, 0x0b, 0x08, 0x00, 0x00, 0x00, 0x00, 0x00
        /*0020*/ 	.byte	0x00, 0x00, 0x00, 0x00


//--------------------- .nv.info._ZN7cutlass13device_kernelINS_4gemm6kernel13GemmUniversalIN4cute5tupleIJiiiiEEENS1_10collective13CollectiveMmaINS1_39MainloopSm90TmaGmmaRmemAWarpSpecializedILi7ENS5_IJNS4_1CILi1EEESB_SB_EEENS1_35KernelTmaWarpSpecializedCooperativeEEENS5_IJNSA_ILi128EEESF_SF_EEENS_12float_e5m2_tENS5_IJlSB_lEEESH_NS5_IJSB_llEEENS4_8TiledMMAINS4_8MMA_AtomIJNS4_4SM904GMMA31MMA_64x128x32_F32E5M2E5M2_RS_TNILNSN_7ScaleInE1ELSP_1EEEEEENS4_6LayoutINS5_IJNSA_ILi2EEESB_SB_EEENS5_IJSB_NSA_ILi0EEESV_EEEEENS5_IJNS4_10UnderscoreESY_SY_EEEEENS4_13SM90_TMA_LOADENS4_14ComposedLayoutINS4_7SwizzleILi3ELi4ELi3EEENS4_18smem_ptr_flag_bitsILi8EEENSS_INS5_IJNSA_ILi8EEESF_EEENS5_IJSF_SB_EEEEEEEvNS4_8identityES11_NS12_IS14_S16_NSS_INS5_IJSF_S17_EEENS5_IJSB_SF_EEEEEEENS4_9Copy_AtomIJNS4_39AutoVectorizingCopyWithAssumedAlignmentILi128EEESH_EEES1C_EENS_8epilogue10collective6detail29Sm90TmaWarpSpecializedAdapterINS1N_15DefaultEpilogueISH_SI_SI_NS1M_6thread17LinearCombinationISH_Li1EffLNS1R_9ScaleType4KindE0ELNS_15FloatRoundStyleE2ESH_EENS1_15EpilogueDefaultEEEEEvvEEEEvNT_6ParamsE --------------------------
	.section	.nv.info._ZN7cutlass13device_kernelINS_4gemm6kernel13GemmUniversalIN4cute5tupleIJiiiiEEENS1_10collective13CollectiveMmaINS1_39MainloopSm90TmaGmmaRmemAWarpSpecializedILi7ENS5_IJNS4_1CILi1EEESB_SB_EEENS1_35KernelTmaWarpSpecializedCooperativeEEENS5_IJNSA_ILi128EEESF_SF_EEENS_12float_e5m2_tENS5_IJlSB_lEEESH_NS5_IJSB_llEEENS4_8TiledMMAINS4_8MMA_AtomIJNS4_4SM904GMMA31MMA_64x128x32_F32E5M2E5M2_RS_TNILNSN_7ScaleInE1ELSP_1EEEEEENS4_6LayoutINS5_IJNSA_ILi2EEESB_SB_EEENS5_IJSB_NSA_ILi0EEESV_EEEEENS5_IJNS4_10UnderscoreESY_SY_EEEEENS4_13SM90_TMA_LOADENS4_14ComposedLayoutINS4_7SwizzleILi3ELi4ELi3EEENS4_18smem_ptr_flag_bitsILi8EEENSS_INS5_IJNSA_ILi8EEESF_EEENS5_IJSF_SB_EEEEEEEvNS4_8identityES11_NS12_IS14_S16_NSS_INS5_IJSF_S17_EEENS5_IJSB_SF_EEEEEEENS4_9Copy_AtomIJNS4_39AutoVectorizingCopyWithAssumedAlignmentILi128EEESH_EEES1C_EENS_8epilogue10collective6detail29Sm90TmaWarpSpecializedAdapterINS1N_15DefaultEpilogueISH_SI_SI_NS1M_6thread17LinearCombinationISH_Li1EffLNS1R_9ScaleType4KindE0ELNS_15FloatRoundStyleE2ESH_EENS1_15EpilogueDefaultEEEEEvvEEEEvNT_6ParamsE,"",@"SHT_CUDA_INFO"
	.sectionflags	@""
	.align	4


	//----- nvinfo : EIATTR_CUDA_API_VERSION
	.align		4
        /*0000*/ 	.byte	0x04, 0x37
        /*0002*/ 	.short	(.L_22 - .L_21)
.L_21:
        /*0004*/ 	.word	0x00000082


	//----- nvinfo : EIATTR_KPARAM_INFO
	.align		4
.L_22:
        /*0008*/ 	.byte	0x04, 0x17
        /*000a*/ 	.short	(.L_24 - .L_23)
.L_23:
        /*000c*/ 	.word	0x00000000
        /*0010*/ 	.short	0x0000
        /*0012*/ 	.short	0x0070
        /*0014*/ 	.byte	0x00, 0xf0, 0x01, 0x10


	//----- nvinfo : EIATTR_SPARSE_MMA_MASK
	.align		4
.L_24:
        /*0018*/ 	.byte	0x03, 0x50
        /*001a*/ 	.short	0x0000


	//----- nvinfo : EIATTR_MAXREG_COUNT
	.align		4
        /*001c*/ 	.byte	0x03, 0x1b
        /*001e*/ 	.short	0x00a8


	//----- nvinfo : EIATTR_NUM_BARRIERS
	.align		4
        /*0020*/ 	.byte	0x02, 0x4c
        /*0022*/ 	.byte	0x01
	.zero		1


	//----- nvinfo : EIATTR_EXTERNS
	.align		4
        /*0024*/ 	.byte	0x04, 0x0f
        /*0026*/ 	.short	(.L_26 - .L_25)


	//   ....[0]....
	.align		4
.L_25:
        /*0028*/ 	.word	index@(__assertfail)


	//----- nvinfo : EIATTR_MERCURY_ISA_VERSION
	.align		4
.L_26:
        /*002c*/ 	.byte	0x03, 0x5f
        /*002e*/ 	.short	0x0101


	//----- nvinfo : EIATTR_INT_WARP_WIDE_INSTR_OFFSETS
	.align		4
        /*0030*/ 	.byte	0x04, 0x31
        /*0032*/ 	.short	(.L_28 - .L_27)


	//   ....[0]....
.L_27:
        /*0034*/ 	.word	0x00000420


	//   ....[1]....
        /*0038*/ 	.word	0x00000430


	//   ....[2]....
        /*003c*/ 	.word	0x00000520


	//----- nvinfo : EIATTR_COOP_GROUP_MASK_REGIDS
	.align		4
.L_28:
        /*0040*/ 	.byte	0x04, 0x29
        /*0042*/ 	.short	(.L_30 - .L_29)


	//   ....[0]....
.L_29:
        /*0044*/ 	.word	0xffffffff


	//   ....[1]....
        /*0048*/ 	.word	0xffffffff


	//   ....[2]....
        /*004c*/ 	.word	0xffffffff


	//   ....[3]....
        /*0050*/ 	.word	0xffffffff


	//   ....[4]....
        /*0054*/ 	.word	0x0500000f


	//----- nvinfo : EIATTR_COOP_GROUP_INSTR_OFFSETS
	.align		4
.L_30:
        /*0058*/ 	.byte	0x04, 0x28
        /*005a*/ 	.short	(.L_32 - .L_31)


	//   ....[0]....
.L_31:
        /*005c*/ 	.word	0x00000060


	//   ....[1]....
        /*0060*/ 	.word	0x00000070


	//   ....[2]....
        /*0064*/ 	.word	0x00000130


	//   ....[3]....
        /*0068*/ 	.word	0x00000320


	//   ....[4]....
        /*006c*/ 	.word	0x0000a1c0


	//----- nvinfo : EIATTR_REG_RECONFIG
	.align		4
.L_32:
        /*0070*/ 	.byte	0x01, 0x54
	.zero		2


	//----- nvinfo : EIATTR_SYSCALL_OFFSETS
	.align		4
        /*0074*/ 	.byte	0x04, 0x46
        /*0076*/ 	.short	(.L_34 - .L_33)


	//   ....[0]....
.L_33:
        /*0078*/ 	.word	0x000013f0


	//   ....[1]....
        /*007c*/ 	.word	0x00001550


	//   ....[2]....
        /*0080*/ 	.word	0x00001640


	//   ....[3]....
        /*0084*/ 	.word	0x000090e0


	//   ....[4]....
        /*0088*/ 	.word	0x00009210


	//----- nvinfo : EIATTR_MBARRIER_INSTR_OFFSETS
	.align		4
.L_34:
        /*008c*/ 	.byte	0x04, 0x39
        /*008e*/ 	.short	(.L_36 - .L_35)


	//   ....[0]....
.L_35:
        /*0090*/ 	.word	0x00000230
        /*0094*/ 	.word	0x000000ff
        /*0098*/ 	.word	0x00000000
        /*009c*/ 	.short	0x0100
        /*009e*/ 	.byte	0x08
	.zero		1


	//   ....[1]....
        /*00a0*/ 	.word	0x00000240
        /*00a4*/ 	.word	0x000000ff
        /*00a8*/ 	.word	0x00000038
        /*00ac*/ 	.short	0x0100
        /*00ae*/ 	.byte	0x08
	.zero		1


	//   ....[2]....
        /*00b0*/ 	.word	0x00000250
        /*00b4*/ 	.word	0x000000ff
        /*00b8*/ 	.word	0x00000008
        /*00bc*/ 	.short	0x0100
        /*00be*/ 	.byte	0x08
	.zero		1


	//   ....[3]....
        /*00c0*/ 	.word	0x00000260
        /*00c4*/ 	.word	0x000000ff
        /*00c8*/ 	.word	0x00000040
        /*00cc*/ 	.short	0x0100
        /*00ce*/ 	.byte	0x08
	.zero		1


	//   ....[4]....
        /*00d0*/ 	.word	0x00000270
        /*00d4*/ 	.word	0x000000ff
        /*00d8*/ 	.word	0x00000010
        /*00dc*/ 	.short	0x0100
        /*00de*/ 	.byte	0x08
	.zero		1


	//   ....[5]....
        /*00e0*/ 	.word	0x00000280
        /*00e4*/ 	.word	0x000000ff
        /*00e8*/ 	.word	0x00000048
        /*00ec*/ 	.short	0x0100
        /*00ee*/ 	.byte	0x08
	.zero		1


	//   ....[6]....
        /*00f0*/ 	.word	0x00000290
        /*00f4*/ 	.word	0x000000ff
        /*00f8*/ 	.word	0x00000018
        /*00fc*/ 	.short	0x0100
        /*00fe*/ 	.byte	0x08
	.zero		1


	//   ....[7]....
        /*0100*/ 	.word	0x000002a0
        /*0104*/ 	.word	0x000000ff
        /*0108*/ 	.word	0x00000050
        /*010c*/ 	.short	0x0100
        /*010e*/ 	.byte	0x08
	.zero		1


	//   ....[8]....
        /*0110*/ 	.word	0x000002b0
        /*0114*/ 	.word	0x000000ff
        /*0118*/ 	.word	0x00000020
        /*011c*/ 	.short	0x0100
        /*011e*/ 	.byte	0x08
	.zero		1


	//   ....[9]....
        /*0120*/ 	.word	0x000002c0
        /*0124*/ 	.word	0x000000ff
        /*0128*/ 	.word	0x00000058
        /*012c*/ 	.short	0x0100
        /*012e*/ 	.byte	0x08
	.zero		1


	//   ....[10]....
        /*0130*/ 	.word	0x000002d0
        /*0134*/ 	.word	0x000000ff
        /*0138*/ 	.word	0x00000028
        /*013c*/ 	.short	0x0100
        /*013e*/ 	.byte	0x08
	.zero		1


	//   ....[11]....
        /*0140*/ 	.word	0x000002e0
        /*0144*/ 	.word	0x000000ff
        /*0148*/ 	.word	0x00000060
        /*014c*/ 	.short	0x0100
        /*014e*/ 	.byte	0x08
	.zero		1


	//   ....[12]....
        /*0150*/ 	.word	0x000002f0
        /*0154*/ 	.word	0x000000ff
        /*0158*/ 	.word	0x00000030
        /*015c*/ 	.short	0x0100
        /*015e*/ 	.byte	0x08
	.zero		1


	//   ....[13]....
        /*0160*/ 	.word	0x00000300
        /*0164*/ 	.word	0x000000ff
        /*0168*/ 	.word	0x00000068
        /*016c*/ 	.short	0x0100
        /*016e*/ 	.byte	0x08
	.zero		1


	//   ....[14]....
        /*0170*/ 	.word	0x000005a0
        /*0174*/ 	.word	0x000000ff
        /*0178*/ 	.word	0x00000080
        /*017c*/ 	.short	0x0100
        /*017e*/ 	.byte	0x08
	.zero		1


	//   ....[15]....
        /*0180*/ 	.word	0x00000620
        /*0184*/ 	.word	0x000000ff
        /*0188*/ 	.word	0x00000088
        /*018c*/ 	.short	0x0100
        /*018e*/ 	.byte	0x08
	.zero		1


	//   ....[16]....
        /*0190*/ 	.word	0x00001730
        /*0194*/ 	.word	0x00000005
        /*0198*/ 	.word	0x00000000
        /*019c*/ 	.short	0x010a
        /*019e*/ 	.byte	0x3f
	.zero		1


	//   ....[17]....
        /*01a0*/ 	.word	0x00001770
        /*01a4*/ 	.word	0x00000005
        /*01a8*/ 	.word	0x00000000
        /*01ac*/ 	.short	0x010a
        /*01ae*/ 	.byte	0x3f
	.zero		1


	//   ....[18]....
        /*01b0*/ 	.word	0x00001880
        /*01b4*/ 	.word	0x00000004
        /*01b8*/ 	.word	0x00000000
        /*01bc*/ 	.short	0x010a
        /*01be*/ 	.byte	0x3f
	.zero		1


	//   ....[19]....
        /*01c0*/ 	.word	0x000021e0
        /*01c4*/ 	.word	0x00000004
        /*01c8*/ 	.word	0x00000000
        /*01cc*/ 	.short	0x010a
        /*01ce*/ 	.byte	0x3f
	.zero		1


	//   ....[20]....
        /*01d0*/ 	.word	0x000025b0
        /*01d4*/ 	.word	0x00000014
        /*01d8*/ 	.word	0x00000000
        /*01dc*/ 	.short	0x010a
        /*01de*/ 	.byte	0x3f
	.zero		1


	//   ....[21]....
        /*01e0*/ 	.word	0x00002a50
        /*01e4*/ 	.word	0x00000006
        /*01e8*/ 	.word	0x00000000
        /*01ec*/ 	.short	0x0101
        /*01ee*/ 	.byte	0x3f
	.zero		1


	//   ....[22]....
        /*01f0*/ 	.word	0x00002d30
        /*01f4*/ 	.word	0x00000014
        /*01f8*/ 	.word	0x00000000
        /*01fc*/ 	.short	0x010a
        /*01fe*/ 	.byte	0x3f
	.zero		1


	//   ....[23]....
        /*0200*/ 	.word	0x00003500
        /*0204*/ 	.word	0x00000004
        /*0208*/ 	.word	0x00000000
        /*020c*/ 	.short	0x0101
        /*020e*/ 	.byte	0x3f
	.zero		1


	//   ....[24]....
        /*0210*/ 	.word	0x000038a0
        /*0214*/ 	.word	0x00000003
        /*0218*/ 	.word	0x00000000
        /*021c*/ 	.short	0x0101
        /*021e*/ 	.byte	0x3f
	.zero		1


	//   ....[25]....
        /*0220*/ 	.word	0x000092e0
        /*0224*/ 	.word	0x00000008
        /*0228*/ 	.word	0x00000038
        /*022c*/ 	.short	0x010a
        /*022e*/ 	.byte	0x3f
	.zero		1


	//   ....[26]....
        /*0230*/ 	.word	0x000096c0
        /*0234*/ 	.word	0x00000006
        /*0238*/ 	.word	0x00000088
        /*023c*/ 	.short	0x0101
        /*023e*/ 	.byte	0x3f
	.zero		1


	//   ....[27]....
        /*0240*/ 	.word	0x00009dc0
        /*0244*/ 	.word	0x00000005
        /*0248*/ 	.word	0x00000000
        /*024c*/ 	.short	0x010a
        /*024e*/ 	.byte	0x3f
	.zero		1


	//   ....[28]....
        /*0250*/ 	.word	0x00009e40
        /*0254*/ 	.word	0x00000007
        /*0258*/ 	.word	0x00000000
        /*025c*/ 	.short	0x010a
        /*025e*/ 	.byte	0x3f
	.zero		1


	//   ....[29]....
        /*0260*/ 	.word	0x00009ed0
        /*0264*/ 	.word	0x00000006
        /*0268*/ 	.word	0x00000000
        /*026c*/ 	.short	0x010a
        /*026e*/ 	.byte	0x3f
	.zero		1


	//   ....[30]....
        /*0270*/ 	.word	0x00009f60
        /*0274*/ 	.word	0x00000009
        /*0278*/ 	.word	0x00000000
        /*027c*/ 	.short	0x010a
        /*027e*/ 	.byte	0x3f
	.zero		1


	//   ....[31]....
        /*0280*/ 	.word	0x00009ff0
        /*0284*/ 	.word	0x00000008
        /*0288*/ 	.word	0x00000000
        /*028c*/ 	.short	0x010a
        /*028e*/ 	.byte	0x3f
	.zero		1


	//   ....[32]....
        /*0290*/ 	.word	0x0000a080
        /*0294*/ 	.word	0x0000000b
        /*0298*/ 	.word	0x00000000
        /*029c*/ 	.short	0x010a
        /*029e*/ 	.byte	0x3f
	.zero		1


	//   ....[33]....
        /*02a0*/ 	.word	0x0000a110
        /*02a4*/ 	.word	0x00000003
        /*02a8*/ 	.word	0x00000000
        /*02ac*/ 	.short	0x010a
        /*02ae*/ 	.byte	0x3f
	.zero		1


	//   ....[34]....
        /*02b0*/ 	.word	0x0000a1f0
        /*02b4*/ 	.word	0x00000005
        /*02b8*/ 	.word	0x00000000
        /*02bc*/ 	.short	0x010a
        /*02be*/ 	.byte	0x3f
	.zero		1


	//   ....[35]....
        /*02c0*/ 	.word	0x0000a240
        /*02c4*/ 	.word	0x00000004
        /*02c8*/ 	.word	0x00000000
        /*02cc*/ 	.short	0x010a
        /*02ce*/ 	.byte	0x3f
	.zero		1


	//   ....[36]....
        /*02d0*/ 	.word	0x0000a290
        /*02d4*/ 	.word	0x00000014
        /*02d8*/ 	.word	0x00000000
        /*02dc*/ 	.short	0x010a
        /*02de*/ 	.byte	0x3f
	.zero		1


	//   ....[37]....
        /*02e0*/ 	.word	0x0000a360
        /*02e4*/ 	.word	0x00000008
        /*02e8*/ 	.word	0x00000038
        /*02ec*/ 	.short	0x010a
        /*02ee*/ 	.byte	0x3f
	.zero		1


	//   ....[38]....
        /*02f0*/ 	.word	0x0000a430
        /*02f4*/ 	.word	0x00000005
        /*02f8*/ 	.word	0x00000000
        /*02fc*/ 	.short	0x010a
        /*02fe*/ 	.byte	0x3f
	.zero		1


	//   ....[39]....
        /*0300*/ 	.word	0x0000a480
        /*0304*/ 	.word	0x00000007
        /*0308*/ 	.word	0x00000000
        /*030c*/ 	.short	0x010a
        /*030e*/ 	.byte	0x3f
	.zero		1


	//   ....[40]....
        /*0310*/ 	.word	0x0000a4d0
        /*0314*/ 	.word	0x00000006
        /*0318*/ 	.word	0x00000000
        /*031c*/ 	.short	0x010a
        /*031e*/ 	.byte	0x3f
	.zero		1


	//   ....[41]....
        /*0320*/ 	.word	0x0000a520
        /*0324*/ 	.word	0x00000009
        /*0328*/ 	.word	0x00000000
        /*032c*/ 	.short	0x010a
        /*032e*/ 	.byte	0x3f
	.zero		1


	//   ....[42]....
        /*0330*/ 	.word	0x0000a570
        /*0334*/ 	.word	0x00000008
        /*0338*/ 	.word	0x00000000
        /*033c*/ 	.short	0x010a
        /*033e*/ 	.byte	0x3f
	.zero		1


	//   ....[43]....
        /*0340*/ 	.word	0x0000a5c0
        /*0344*/ 	.word	0x0000000b
        /*0348*/ 	.word	0x00000000
        /*034c*/ 	.short	0x010a
        /*034e*/ 	.byte	0x3f
	.zero		1


	//----- nvinfo : EIATTR_NUM_MBARRIERS
	.align		4
.L_36:
        /*0350*/ 	.byte	0x03, 0x38
        /*0352*/ 	.short	0x0010


	//----- nvinfo : EIATTR_EXIT_INSTR_OFFSETS
	.align		4
        /*0354*/ 	.byte	0x04, 0x1c
        /*0356*/ 	.short	(.L_38 - .L_37)


	//   ....[0]....
.L_37:
        /*0358*/ 	.word	0x000006c0


	//   ....[1]....
        /*035c*/ 	.word	0x00000f80


	//   ....[2]....
        /*0360*/ 	.word	0x00008740


	//   ....[3]....
        /*0364*/ 	.word	0x00008d60


	//   ....[4]....
        /*0368*/ 	.word	0x0000a160


	//----- nvinfo : EIATTR_MAX_THREADS
	.align		4
.L_38:
        /*036c*/ 	.byte	0x04, 0x05
        /*036e*/ 	.short	(.L_40 - .L_39)
.L_39:
        /*0370*/ 	.word	0x00000180
        /*0374*/ 	.word	0x00000001
        /*0378*/ 	.word	0x00000001


	//----- nvinfo : EIATTR_CRS_STACK_SIZE
	.align		4
.L_40:
        /*037c*/ 	.byte	0x04, 0x1e
        /*037e*/ 	.short	(.L_42 - .L_41)
.L_41:
        /*0380*/ 	.word	0x00000000


	//----- nvinfo : EIATTR_CBANK_PARAM_SIZE
	.align		4
.L_42:
        /*0384*/ 	.byte	0x03, 0x19
        /*0386*/ 	.short	0x0470


	//----- nvinfo : EIATTR_PARAM_CBANK
	.align		4
        /*0388*/ 	.byte	0x04, 0x0a
        /*038a*/ 	.short	(.L_44 - .L_43)
	.align		4
.L_43:
        /*038c*/ 	.word	index@(.nv.constant0._ZN7cutlass13device_kernelINS_4gemm6kernel13GemmUniversalIN4cute5tupleIJiiiiEEENS1_10collective13CollectiveMmaINS1_39MainloopSm90TmaGmmaRmemAWarpSpecializedILi7ENS5_IJNS4_1CILi1EEESB_SB_EEENS1_35KernelTmaWarpSpecializedCooperativeEEENS5_IJNSA_ILi128EEESF_SF_EEENS_12float_e5m2_tENS5_IJlSB_lEEESH_NS5_IJSB_llEEENS4_8TiledMMAINS4_8MMA_AtomIJNS4_4SM904GMMA31MMA_64x128x32_F32E5M2E5M2_RS_TNILNSN_7ScaleInE1ELSP_1EEEEEENS4_6LayoutINS5_IJNSA_ILi2EEESB_SB_EEENS5_IJSB_NSA_ILi0EEESV_EEEEENS5_IJNS4_10UnderscoreESY_SY_EEEEENS4_13SM90_TMA_LOADENS4_14ComposedLayoutINS4_7SwizzleILi3ELi4ELi3EEENS4_18smem_ptr_flag_bitsILi8EEENSS_INS5_IJNSA_ILi8EEESF_EEENS5_IJSF_SB_EEEEEEEvNS4_8identityES11_NS12_IS14_S16_NSS_INS5_IJSF_S17_EEENS5_IJSB_SF_EEEEEEENS4_9Copy_AtomIJNS4_39AutoVectorizingCopyWithAssumedAlignmentILi128EEESH_EEES1C_EENS_8epilogue10collective6detail29Sm90TmaWarpSpecializedAdapterINS1N_15DefaultEpilogueISH_SI_SI_NS1M_6thread17LinearCombinationISH_Li1EffLNS1R_9ScaleType4KindE0ELNS_15FloatRoundStyleE2ESH_EENS1_15EpilogueDefaultEEEEEvvEEEEvNT_6ParamsE)
        /*0390*/ 	.short	0x0210
        /*0392*/ 	.short	0x0470


	//----- nvinfo : EIATTR_SW_WAR
	.align		4
.L_44:
        /*0394*/ 	.byte	0x04, 0x36
        /*0396*/ 	.short	(.L_46 - .L_45)
.L_45:
        /*0398*/ 	.word	0x00000008
.L_46:


//--------------------- .nv.callgraph             --------------------------
	.section	.nv.callgraph,"",@"SHT_CUDA_CALLGRAPH"
	.align	4
	.sectionentsize	8
	.align		4
        /*0000*/ 	.word	0x00000000
	.align		4
        /*0004*/ 	.word	0xffffffff
	.align		4
        /*0008*/ 	.word	index@(_ZN7cutlass13device_kernelINS_4gemm6kernel13GemmUniversalIN4cute5tupleIJiiiiEEENS1_10collective13CollectiveMmaINS1_39MainloopSm90TmaGmmaRmemAWarpSpecializedILi7ENS5_IJNS4_1CILi1EEESB_SB_EEENS1_35KernelTmaWarpSpecializedCooperativeEEENS5_IJNSA_ILi128EEESF_SF_EEENS_12float_e5m2_tENS5_IJlSB_lEEESH_NS5_IJSB_llEEENS4_8TiledMMAINS4_8MMA_AtomIJNS4_4SM904GMMA31MMA_64x128x32_F32E5M2E5M2_RS_TNILNSN_7ScaleInE1ELSP_1EEEEEENS4_6LayoutINS5_IJNSA_ILi2EEESB_SB_EEENS5_IJSB_NSA_ILi0EEESV_EEEEENS5_IJNS4_10UnderscoreESY_SY_EEEEENS4_13SM90_TMA_LOADENS4_14ComposedLayoutINS4_7SwizzleILi3ELi4ELi3EEENS4_18smem_ptr_flag_bitsILi8EEENSS_INS5_IJNSA_ILi8EEESF_EEENS5_IJSF_SB_EEEEEEEvNS4_8identityES11_NS12_IS14_S16_NSS_INS5_IJSF_S17_EEENS5_IJSB_SF_EEEEEEENS4_9Copy_AtomIJNS4_39AutoVectorizingCopyWithAssumedAlignmentILi128EEESH_EEES1C_EENS_8epilogue10collective6detail29Sm90TmaWarpSpecializedAdapterINS1N_15DefaultEpilogueISH_SI_SI_NS1M_6thread17LinearCombinationISH_Li1EffLNS1R_9ScaleType4KindE0ELNS_15FloatRoundStyleE2ESH_EENS1_15EpilogueDefaultEEEEEvvEEEEvNT_6ParamsE)
	.align		4
        /*000c*/ 	.word	index@(__assertfail)
	.align		4
        /*0010*/ 	.word	0x00000000
	.align		4
        /*0014*/ 	.word	0xfffffffe
	.align		4
        /*0018*/ 	.word	0x00000000
	.align		4
        /*001c*/ 	.word	0xfffffffd
	.align		4
        /*0020*/ 	.word	0x00000000
	.align		4
        /*0024*/ 	.word	0xfffffffc


//--------------------- .nv.constant4             --------------------------
	.section	.nv.constant4,"a",@progbits
	.align	8
	.align		8
.nv.constant4:
        /*0000*/ 	.dword	__assertfail
	.align		8
        /*0008*/ 	.dword	__unnamed_1
	.align		8
        /*0010*/ 	.dword	__unnamed_2
	.align		8
        /*0018*/ 	.dword	_ZN40_INTERNAL_488a60f0_4_k_cu_3fc9bb8d_216234cuda3std3__45__cpo5beginE
	.align		8
        /*0020*/ 	.dword	_ZN40_INTERNAL_488a60f0_4_k_cu_3fc9bb8d_216234cuda3std3__45__cpo3endE
	.align		8
        /*0028*/ 	.dword	_ZN40_INTERNAL_488a60f0_4_k_cu_3fc9bb8d_216234cuda3std3__45__cpo6cbeginE
	.align		8
        /*0030*/ 	.dword	_ZN40_INTERNAL_488a60f0_4_k_cu_3fc9bb8d_216234cuda3std3__45__cpo4cendE
	.align		8
        /*0038*/ 	.dword	_ZN40_INTERNAL_488a60f0_4_k_cu_3fc9bb8d_216234cuda3std3__442_GLOBAL__N__488a60f0_4_k_cu_3fc9bb8d_216236ignoreE
	.align		8
        /*0040*/ 	.dword	_ZN40_INTERNAL_488a60f0_4_k_cu_3fc9bb8d_216234cuda3std3__419piecewise_constructE
	.align		8
        /*0048*/ 	.dword	_ZN40_INTERNAL_488a60f0_4_k_cu_3fc9bb8d_216234cuda3std3__48in_placeE
	.align		8
        /*0050*/ 	.dword	_ZN40_INTERNAL_488a60f0_4_k_cu_3fc9bb8d_216234cuda3std6ranges3__45__cpo4swapE
	.align		8
        /*0058*/ 	.dword	_ZN40_INTERNAL_488a60f0_4_k_cu_3fc9bb8d_216234cuda3std6ranges3__45__cpo9iter_moveE
	.align		8
        /*0060*/ 	.dword	_ZN40_INTERNAL_488a60f0_4_k_cu_3fc9bb8d_216234cute7productE
	.align		8
        /*0068*/ 	.dword	_ZN40_INTERNAL_488a60f0_4_k_cu_3fc9bb8d_216234cute1_E
	.align		8
        /*0070*/ 	.dword	$str$24
	.align		8
        /*0078*/ 	.dword	$str$25


//--------------------- .text._ZN7cutlass13device_kernelINS_4gemm6kernel13GemmUniversalIN4cute5tupleIJiiiiEEENS1_10collective13CollectiveMmaINS1_39MainloopSm90TmaGmmaRmemAWarpSpecializedILi7ENS5_IJNS4_1CILi1EEESB_SB_EEENS1_35KernelTmaWarpSpecializedCooperativeEEENS5_IJNSA_ILi128EEESF_SF_EEENS_12float_e5m2_tENS5_IJlSB_lEEESH_NS5_IJSB_llEEENS4_8TiledMMAINS4_8MMA_AtomIJNS4_4SM904GMMA31MMA_64x128x32_F32E5M2E5M2_RS_TNILNSN_7ScaleInE1ELSP_1EEEEEENS4_6LayoutINS5_IJNSA_ILi2EEESB_SB_EEENS5_IJSB_NSA_ILi0EEESV_EEEEENS5_IJNS4_10UnderscoreESY_SY_EEEEENS4_13SM90_TMA_LOADENS4_14ComposedLayoutINS4_7SwizzleILi3ELi4ELi3EEENS4_18smem_ptr_flag_bitsILi8EEENSS_INS5_IJNSA_ILi8EEESF_EEENS5_IJSF_SB_EEEEEEEvNS4_8identityES11_NS12_IS14_S16_NSS_INS5_IJSF_S17_EEENS5_IJSB_SF_EEEEEEENS4_9Copy_AtomIJNS4_39AutoVectorizingCopyWithAssumedAlignmentILi128EEESH_EEES1C_EENS_8epilogue10collective6detail29Sm90TmaWarpSpecializedAdapterINS1N_15DefaultEpilogueISH_SI_SI_NS1M_6thread17LinearCombinationISH_Li1EffLNS1R_9ScaleType4KindE0ELNS_15FloatRoundStyleE2ESH_EENS1_15EpilogueDefaultEEEEEvvEEEEvNT_6ParamsE --------------------------
	.section	.text._ZN7cutlass13device_kernelINS_4gemm6kernel13GemmUniversalIN4cute5tupleIJiiiiEEENS1_10collective13CollectiveMmaINS1_39MainloopSm90TmaGmmaRmemAWarpSpecializedILi7ENS5_IJNS4_1CILi1EEESB_SB_EEENS1_35KernelTmaWarpSpecializedCooperativeEEENS5_IJNSA_ILi128EEESF_SF_EEENS_12float_e5m2_tENS5_IJlSB_lEEESH_NS5_IJSB_llEEENS4_8TiledMMAINS4_8MMA_AtomIJNS4_4SM904GMMA31MMA_64x128x32_F32E5M2E5M2_RS_TNILNSN_7ScaleInE1ELSP_1EEEEEENS4_6LayoutINS5_IJNSA_ILi2EEESB_SB_EEENS5_IJSB_NSA_ILi0EEESV_EEEEENS5_IJNS4_10UnderscoreESY_SY_EEEEENS4_13SM90_TMA_LOADENS4_14ComposedLayoutINS4_7SwizzleILi3ELi4ELi3EEENS4_18smem_ptr_flag_bitsILi8EEENSS_INS5_IJNSA_ILi8EEESF_EEENS5_IJSF_SB_EEEEEEEvNS4_8identityES11_NS12_IS14_S16_NSS_INS5_IJSF_S17_EEENS5_IJSB_SF_EEEEEEENS4_9Copy_AtomIJNS4_39AutoVectorizingCopyWithAssumedAlignmentILi128EEESH_EEES1C_EENS_8epilogue10collective6detail29Sm90TmaWarpSpecializedAdapterINS1N_15DefaultEpilogueISH_SI_SI_NS1M_6thread17LinearCombinationISH_Li1EffLNS1R_9ScaleType4KindE0ELNS_15FloatRoundStyleE2ESH_EENS1_15EpilogueDefaultEEEEEvvEEEEvNT_6ParamsE,"ax",@progbits
	.align	128
.text._ZN7cutlass13device_kernelINS_4gemm6kernel13GemmUniversalIN4cute5tupleIJiiiiEEENS1_10collective13CollectiveMmaINS1_39MainloopSm90TmaGmmaRmemAWarpSpecializedILi7ENS5_IJNS4_1CILi1EEESB_SB_EEENS1_35KernelTmaWarpSpecializedCooperativeEEENS5_IJNSA_ILi128EEESF_SF_EEENS_12float_e5m2_tENS5_IJlSB_lEEESH_NS5_IJSB_llEEENS4_8TiledMMAINS4_8MMA_AtomIJNS4_4SM904GMMA31MMA_64x128x32_F32E5M2E5M2_RS_TNILNSN_7ScaleInE1ELSP_1EEEEEENS4_6LayoutINS5_IJNSA_ILi2EEESB_SB_EEENS5_IJSB_NSA_ILi0EEESV_EEEEENS5_IJNS4_10UnderscoreESY_SY_EEEEENS4_13SM90_TMA_LOADENS4_14ComposedLayoutINS4_7SwizzleILi3ELi4ELi3EEENS4_18smem_ptr_flag_bitsILi8EEENSS_INS5_IJNSA_ILi8EEESF_EEENS5_IJSF_SB_EEEEEEEvNS4_8identityES11_NS12_IS14_S16_NSS_INS5_IJSF_S17_EEENS5_IJSB_SF_EEEEEEENS4_9Copy_AtomIJNS4_39AutoVectorizingCopyWithAssumedAlignmentILi128EEESH_EEES1C_EENS_8epilogue10collective6detail29Sm90TmaWarpSpecializedAdapterINS1N_15DefaultEpilogueISH_SI_SI_NS1M_6thread17LinearCombinationISH_Li1EffLNS1R_9ScaleType4KindE0ELNS_15FloatRoundStyleE2ESH_EENS1_15EpilogueDefaultEEEEEvvEEEEvNT_6ParamsE:
        .type           _ZN7cutlass13device_kernelINS_4gemm6kernel13GemmUniversalIN4cute5tupleIJiiiiEEENS1_10collective13CollectiveMmaINS1_39MainloopSm90TmaGmmaRmemAWarpSpecializedILi7ENS5_IJNS4_1CILi1EEESB_SB_EEENS1_35KernelTmaWarpSpecializedCooperativeEEENS5_IJNSA_ILi128EEESF_SF_EEENS_12float_e5m2_tENS5_IJlSB_lEEESH_NS5_IJSB_llEEENS4_8TiledMMAINS4_8MMA_AtomIJNS4_4SM904GMMA31MMA_64x128x32_F32E5M2E5M2_RS_TNILNSN_7ScaleInE1ELSP_1EEEEEENS4_6LayoutINS5_IJNSA_ILi2EEESB_SB_EEENS5_IJSB_NSA_ILi0EEESV_EEEEENS5_IJNS4_10UnderscoreESY_SY_EEEEENS4_13SM90_TMA_LOADENS4_14ComposedLayoutINS4_7SwizzleILi3ELi4ELi3EEENS4_18smem_ptr_flag_bitsILi8EEENSS_INS5_IJNSA_ILi8EEESF_EEENS5_IJSF_SB_EEEEEEEvNS4_8identityES11_NS12_IS14_S16_NSS_INS5_IJSF_S17_EEENS5_IJSB_SF_EEEEEEENS4_9Copy_AtomIJNS4_39AutoVectorizingCopyWithAssumedAlignmentILi128EEESH_EEES1C_EENS_8epilogue10collective6detail29Sm90TmaWarpSpecializedAdapterINS1N_15DefaultEpilogueISH_SI_SI_NS1M_6thread17LinearCombinationISH_Li1EffLNS1R_9ScaleType4KindE0ELNS_15FloatRoundStyleE2ESH_EENS1_15EpilogueDefaultEEEEEvvEEEEvNT_6ParamsE,@function
        .size           _ZN7cutlass13device_kernelINS_4gemm6kernel13GemmUniversalIN4cute5tupleIJiiiiEEENS1_10collective13CollectiveMmaINS1_39MainloopSm90TmaGmmaRmemAWarpSpecializedILi7ENS5_IJNS4_1CILi1EEESB_SB_EEENS1_35KernelTmaWarpSpecializedCooperativeEEENS5_IJNSA_ILi128EEESF_SF_EEENS_12float_e5m2_tENS5_IJlSB_lEEESH_NS5_IJSB_llEEENS4_8TiledMMAINS4_8MMA_AtomIJNS4_4SM904GMMA31MMA_64x128x32_F32E5M2E5M2_RS_TNILNSN_7ScaleInE1ELSP_1EEEEEENS4_6LayoutINS5_IJNSA_ILi2EEESB_SB_EEENS5_IJSB_NSA_ILi0EEESV_EEEEENS5_IJNS4_10UnderscoreESY_SY_EEEEENS4_13SM90_TMA_LOADENS4_14ComposedLayoutINS4_7SwizzleILi3ELi4ELi3EEENS4_18smem_ptr_flag_bitsILi8EEENSS_INS5_IJNSA_ILi8EEESF_EEENS5_IJSF_SB_EEEEEEEvNS4_8identityES11_NS12_IS14_S16_NSS_INS5_IJSF_S17_EEENS5_IJSB_SF_EEEEEEENS4_9Copy_AtomIJNS4_39AutoVectorizingCopyWithAssumedAlignmentILi128EEESH_EEES1C_EENS_8epilogue10collective6detail29Sm90TmaWarpSpecializedAdapterINS1N_15DefaultEpilogueISH_SI_SI_NS1M_6thread17LinearCombinationISH_Li1EffLNS1R_9ScaleType4KindE0ELNS_15FloatRoundStyleE2ESH_EENS1_15EpilogueDefaultEEEEEvvEEEEvNT_6ParamsE,(.L_x_219 - _ZN7cutlass13device_kernelINS_4gemm6kernel13GemmUniversalIN4cute5tupleIJiiiiEEENS1_10collective13CollectiveMmaINS1_39MainloopSm90TmaGmmaRmemAWarpSpecializedILi7ENS5_IJNS4_1CILi1EEESB_SB_EEENS1_35KernelTmaWarpSpecializedCooperativeEEENS5_IJNSA_ILi128EEESF_SF_EEENS_12float_e5m2_tENS5_IJlSB_lEEESH_NS5_IJSB_llEEENS4_8TiledMMAINS4_8MMA_AtomIJNS4_4SM904GMMA31MMA_64x128x32_F32E5M2E5M2_RS_TNILNSN_7ScaleInE1ELSP_1EEEEEENS4_6LayoutINS5_IJNSA_ILi2EEESB_SB_EEENS5_IJSB_NSA_ILi0EEESV_EEEEENS5_IJNS4_10UnderscoreESY_SY_EEEEENS4_13SM90_TMA_LOADENS4_14ComposedLayoutINS4_7SwizzleILi3ELi4ELi3EEENS4_18smem_ptr_flag_bitsILi8EEENSS_INS5_IJNSA_ILi8EEESF_EEENS5_IJSF_SB_EEEEEEEvNS4_8identityES11_NS12_IS14_S16_NSS_INS5_IJSF_S17_EEENS5_IJSB_SF_EEEEEEENS4_9Copy_AtomIJNS4_39AutoVectorizingCopyWithAssumedAlignmentILi128EEESH_EEES1C_EENS_8epilogue10collective6detail29Sm90TmaWarpSpecializedAdapterINS1N_15DefaultEpilogueISH_SI_SI_NS1M_6thread17LinearCombinationISH_Li1EffLNS1R_9ScaleType4KindE0ELNS_15FloatRoundStyleE2ESH_EENS1_15EpilogueDefaultEEEEEvvEEEEvNT_6ParamsE)
        .other          _ZN7cutlass13device_kernelINS_4gemm6kernel13GemmUniversalIN4cute5tupleIJiiiiEEENS1_10collective13CollectiveMmaINS1_39MainloopSm90TmaGmmaRmemAWarpSpecializedILi7ENS5_IJNS4_1CILi1EEESB_SB_EEENS1_35KernelTmaWarpSpecializedCooperativeEEENS5_IJNSA_ILi128EEESF_SF_EEENS_12float_e5m2_tENS5_IJlSB_lEEESH_NS5_IJSB_llEEENS4_8TiledMMAINS4_8MMA_AtomIJNS4_4SM904GMMA31MMA_64x128x32_F32E5M2E5M2_RS_TNILNSN_7ScaleInE1ELSP_1EEEEEENS4_6LayoutINS5_IJNSA_ILi2EEESB_SB_EEENS5_IJSB_NSA_ILi0EEESV_EEEEENS5_IJNS4_10UnderscoreESY_SY_EEEEENS4_13SM90_TMA_LOADENS4_14ComposedLayoutINS4_7SwizzleILi3ELi4ELi3EEENS4_18smem_ptr_flag_bitsILi8EEENSS_INS5_IJNSA_ILi8EEESF_EEENS5_IJSF_SB_EEEEEEEvNS4_8identityES11_NS12_IS14_S16_NSS_INS5_IJSF_S17_EEENS5_IJSB_SF_EEEEEEENS4_9Copy_AtomIJNS4_39AutoVectorizingCopyWithAssumedAlignmentILi128EEESH_EEES1C_EENS_8epilogue10collective6detail29Sm90TmaWarpSpecializedAdapterINS1N_15DefaultEpilogueISH_SI_SI_NS1M_6thread17LinearCombinationISH_Li1EffLNS1R_9ScaleType4KindE0ELNS_15FloatRoundStyleE2ESH_EENS1_15EpilogueDefaultEEEEEvvEEEEvNT_6ParamsE,@"STO_CUDA_ENTRY STV_DEFAULT"
_ZN7cutlass13device_kernelINS_4gemm6kernel13GemmUniversalIN4cute5tupleIJiiiiEEENS1_10collective13CollectiveMmaINS1_39MainloopSm90TmaGmmaRmemAWarpSpecializedILi7ENS5_IJNS4_1CILi1EEESB_SB_EEENS1_35KernelTmaWarpSpecializedCooperativeEEENS5_IJNSA_ILi128EEESF_SF_EEENS_12float_e5m2_tENS5_IJlSB_lEEESH_NS5_IJSB_llEEENS4_8TiledMMAINS4_8MMA_AtomIJNS4_4SM904GMMA31MMA_64x128x32_F32E5M2E5M2_RS_TNILNSN_7ScaleInE1ELSP_1EEEEEENS4_6LayoutINS5_IJNSA_ILi2EEESB_SB_EEENS5_IJSB_NSA_ILi0EEESV_EEEEENS5_IJNS4_10UnderscoreESY_SY_EEEEENS4_13SM90_TMA_LOADENS4_14ComposedLayoutINS4_7SwizzleILi3ELi4ELi3EEENS4_18smem_ptr_flag_bitsILi8EEENSS_INS5_IJNSA_ILi8EEESF_EEENS5_IJSF_SB_EEEEEEEvNS4_8identityES11_NS12_IS14_S16_NSS_INS5_IJSF_S17_EEENS5_IJSB_SF_EEEEEEENS4_9Copy_AtomIJNS4_39AutoVectorizingCopyWithAssumedAlignmentILi128EEESH_EEES1C_EENS_8epilogue10collective6detail29Sm90TmaWarpSpecializedAdapterINS1N_15DefaultEpilogueISH_SI_SI_NS1M_6thread17LinearCombinationISH_Li1EffLNS1R_9ScaleType4KindE0ELNS_15FloatRoundStyleE2ESH_EENS1_15EpilogueDefaultEEEEEvvEEEEvNT_6ParamsE:
[----:B------:R-:W0:Y:S01]  /*0000*/  LDC R1, c[0x0][0x28] ;  /* 0x00000a00ff017b82 */ /* 0x000e220000000800 */
[----:B------:R-:W1:Y:S01]  /*0010*/  S2R R0, SR_TID.X ;  /* 0x0000000000007919 */ /* 0x000e620000002100 */
[----:B------:R-:W-:Y:S01]  /*0020*/  ELECT P0, URZ, PT ;  /* 0x00000000003f782f */ /* 0x000fe20003800000 */
[----:B------:R-:W-:Y:S01]  /*0030*/  BSSY B0, `(.L_x_0) ;  /* 0x000000f000007945 */ /* 0x000fe20003800000 */
[--C-:B-1----:R-:W-:Y:S02]  /*0040*/  SHF.R.U32.HI R3, RZ, 0x5, R0.reuse ;  /* 0x00000005ff037819 */ /* 0x102fe40000011600 */
[----:B------:R-:W-:-:S03]  /*0050*/  SHF.R.U32.HI R7, RZ, 0x7, R0 ;  /* 0x00000007ff077819 */ /* 0x000fc60000011600 */
[----:B------:R-:W1:Y:S04]  /*0060*/  SHFL.IDX PT, R5, R3, RZ, 0x1f ;  /* 0x00001fff03057589 */ /* 0x000e6800000e0000 */
[----:B------:R2:W3:Y:S01]  /*0070*/  SHFL.IDX PT, R11, R7, RZ, 0x1f ;  /* 0x00001fff070b7589 */ /* 0x0004e200000e0000 */
[----:B-1----:R-:W-:-:S13]  /*0080*/  ISETP.NE.OR P0, PT, R5, RZ, !P0 ;  /* 0x000000ff0500720c */ /* 0x002fda0004705670 */
[----:B0-23--:R-:W-:Y:S05]  /*0090*/  @P0 BRA `(.L_x_1) ;  /* 0x0000000000200947 */ /* 0x00dfea0003800000 */
[----:B------:R-:W-:Y:S02]  /*00a0*/  ULDC.64 UR4, c[0x0][0x198] ;  /* 0x0000660000047ab9 */ /* 0x000fe40000000a00 */
[----:B------:R-:W-:Y:S02]  /*00b0*/  UIADD3 UR6, UP0, UR4, 0xf0, URZ ;  /* 0x000000f004067890 */ /* 0x000fe4000ff1e03f */
[----:B------:R-:W-:Y:S02]  /*00c0*/  UIADD3 UR4, UP1, UR4, 0x1f0, URZ ;  /* 0x000001f004047890 */ /* 0x000fe4000ff3e03f */
[----:B------:R-:W-:Y:S02]  /*00d0*/  UIADD3.X UR7, URZ, UR5, URZ, UP0, !UPT ;  /* 0x000000053f077290 */ /* 0x000fe400087fe43f */
[----:B------:R-:W-:-:S07]  /*00e0*/  UIADD3.X UR5, URZ, UR5, URZ, UP1, !UPT ;  /* 0x000000053f057290 */ /* 0x000fce0008ffe43f */
[----:B------:R0:W-:Y:S02]  /*00f0*/  UTMACCTL.PF [UR6] ;  /* 0x00000000060079b9 */ /* 0x0001e40008040000 */
[----:B------:R0:W-:Y:S02]  /*0100*/  UTMACCTL.PF [UR4] ;  /* 0x00000000040079b9 */ /* 0x0001e40008040000 */
[----:B0-----:R-:W-:Y:S01]  /*0110*/  NOP ;  /* 0x0000000000007918 */ /* 0x001fe20000000000 */
.L_x_1:
[----:B------:R-:W-:Y:S05]  /*0120*/  BSYNC B0 ;  /* 0x0000000000007941 */ /* 0x000fea0003800000 */
.L_x_0:
[----:B------:R-:W0:Y:S02]  /*0130*/  SHFL.IDX PT, R2, R3, RZ, 0x1f ;  /* 0x00001fff03027589 */ /* 0x000e2400000e0000 */
[----:B0-----:R-:W-:-:S13]  /*0140*/  ISETP.NE.AND P0, PT, R2, RZ, PT ;  /* 0x000000ff0200720c */ /* 0x001fda0003f05270 */
[----:B------:R-:W-:Y:S05]  /*0150*/  @P0 BRA `(.L_x_2) ;  /* 0x0000000000700947 */ /* 0x000fea0003800000 */
[----:B------:R-:W0:Y:S01]  /*0160*/  S2UR UR8, SR_CgaCtaId ;  /* 0x00000000000879c3 */ /* 0x000e220000008800 */
[----:B------:R-:W-:Y:S01]  /*0170*/  UMOV UR4, 0x400 ;  /* 0x0000040000047882 */ /* 0x000fe20000000000 */
[----:B------:R-:W-:Y:S01]  /*0180*/  UMOV UR5, 0x1 ;  /* 0x0000000100057882 */ /* 0x000fe20000000000 */
[----:B------:R-:W-:Y:S01]  /*0190*/  UMOV UR6, 0x100 ;  /* 0x0000010000067882 */ /* 0x000fe20000000000 */
[----:B------:R-:W-:Y:S01]  /*01a0*/  ELECT P0, URZ, PT ;  /* 0x00000000003f782f */ /* 0x000fe20003800000 */
[----:B------:R-:W-:-:S04]  /*01b0*/  UIADD3 UR6, -UR6, 0x100000, URZ ;  /* 0x0010000006067890 */ /* 0x000fc8000fffe13f */
[----:B------:R-:W-:Y:S02]  /*01c0*/  USHF.L.U32 UR7, UR6, 0xb, URZ ;  /* 0x0000000b06077899 */ /* 0x000fe4000800063f */
[----:B------:R-:W-:Y:S02]  /*01d0*/  USHF.L.U32 UR6, UR6, 0x1, URZ ;  /* 0x0000000106067899 */ /* 0x000fe4000800063f */
[----:B0-----:R-:W-:Y:S02]  /*01e0*/  ULEA UR8, UR8, UR4, 0x18 ;  /* 0x0000000408087291 */ /* 0x001fe4000f8ec03f */
[----:B------:R-:W-:-:S04]  /*01f0*/  UIADD3 UR4, -UR5, 0x100000, URZ ;  /* 0x0010000005047890 */ /* 0x000fc8000fffe13f */
[----:B------:R-:W-:Y:S02]  /*0200*/  USHF.L.U32 UR5, UR4, 0xb, URZ ;  /* 0x0000000b04057899 */ /* 0x000fe4000800063f */
[----:B------:R-:W-:Y:S01]  /*0210*/  USHF.L.U32 UR4, UR4, 0x1, URZ ;  /* 0x0000000104047899 */ /* 0x000fe2000800063f */
[----:B------:R-:W0:Y:S11]  /*0220*/  FENCE.VIEW.ASYNC.S ;  /* 0x00000000000073c6 */ /* 0x000e360000000000 */
[----:B0-----:R0:W1:Y:S01]  /*0230*/  SYNCS.EXCH.64 URZ, [UR8], UR4 ;  /* 0x00000004083f75b2 */ /* 0x0010620008000100 */
[----:B------:R0:W2:Y:S01]  /*0240*/  SYNCS.EXCH.64 URZ, [UR8+0x38], UR6 ;  /* 0x00003806083f75b2 */ /* 0x0000a20008000100 */
[----:B------:R0:W3:Y:S01]  /*0250*/  SYNCS.EXCH.64 URZ, [UR8+0x8], UR4 ;  /* 0x00000804083f75b2 */ /* 0x0000e20008000100 */
[----:B------:R0:W4:Y:S01]  /*0260*/  SYNCS.EXCH.64 URZ, [UR8+0x40], UR6 ;  /* 0x00004006083f75b2 */ /* 0x0001220008000100 */
[----:B------:R0:W0:Y:S01]  /*0270*/  SYNCS.EXCH.64 URZ, [UR8+0x10], UR4 ;  /* 0x00001004083f75b2 */ /* 0x0000220008000100 */
        /* <DEDUP_REMOVED lines=9> */
[----:B------:R-:W-:Y:S01]  /*0310*/  NOP ;  /* 0x0000000000007918 */ /* 0x000fe20000000000 */
.L_x_2:
[----:B------:R-:W5:Y:S01]  /*0320*/  SHFL.IDX PT, R3, R3, RZ, 0x1f ;  /* 0x00001fff03037589 */ /* 0x000f6200000e0000 */
[----:B------:R-:W-:Y:S01]  /*0330*/  ELECT P0, URZ, PT ;  /* 0x00000000003f782f */ /* 0x000fe20003800000 */
[----:B------:R-:W1:Y:S01]  /*0340*/  LDC R2, c[0x0][0x65c] ;  /* 0x00019700ff027b82 */ /* 0x000e620000000800 */
[----:B------:R-:W-:Y:S01]  /*0350*/  SHF.R.S32.HI R8, RZ, 0x1f, R5 ;  /* 0x0000001fff087819 */ /* 0x000fe20000011405 */
[----:B------:R-:W2:Y:S01]  /*0360*/  S2R R6, SR_CTAID.Y ;  /* 0x0000000000067919 */ /* 0x000ea20000002600 */
[----:B0-----:R-:W-:Y:S01]  /*0370*/  UMOV UR4, 0x20 ;  /* 0x0000002000047882 */ /* 0x001fe20000000000 */
[----:B------:R-:W-:Y:S01]  /*0380*/  NOP ;  /* 0x0000000000007918 */ /* 0x000fe20000000000 */
[----:B------:R-:W-:Y:S01]  /*0390*/  ISETP.NE.AND P2, PT, R11, RZ, PT ;  /* 0x000000ff0b00720c */ /* 0x000fe20003f45270 */
[----:B------:R-:W0:Y:S01]  /*03a0*/  S2R R4, SR_CTAID.X ;  /* 0x0000000000047919 */ /* 0x000e220000002500 */
[----:B------:R-:W-:Y:S01]  /*03b0*/  NOP ;  /* 0x0000000000007918 */ /* 0x000fe20000000000 */
[----:B------:R-:W-:-:S02]  /*03c0*/  LOP3.LUT R31, R0, 0x7f, RZ, 0xc0, !PT ;  /* 0x0000007f001f7812 */ /* 0x000fc400078ec0ff */
[----:B-----5:R-:W-:Y:S02]  /*03d0*/  ISETP.NE.OR P0, PT, R3, RZ, !P0 ;  /* 0x000000ff0300720c */ /* 0x020fe40004705670 */
[----:B-1----:R-:W-:-:S04]  /*03e0*/  ISETP.NE.AND P3, PT, R2, 0x1, PT ;  /* 0x000000010200780c */ /* 0x002fc80003f65270 */
[----:B------:R-:W-:Y:S02]  /*03f0*/  P2R R3, PR, RZ, 0x8 ;  /* 0x00000008ff037803 */ /* 0x000fe40000000000 */
[----:B------:R-:W-:-:S04]  /*0400*/  LEA.HI R3, R8, R5, RZ, 0x2 ;  /* 0x0000000508037211 */ /* 0x000fc800078f10ff */
[----:B------:R-:W-:Y:S01]  /*0410*/  LOP3.LUT R10, R3, 0xfffffffc, RZ, 0xc0, !PT ;  /* 0xfffffffc030a7812 */ /* 0x000fe200078ec0ff */
[----:B------:R-:W-:Y:S01]  /*0420*/  VOTEU.ALL UP0, P0 ;  /* 0x00000000003f7886 */ /* 0x000fe20000000000 */
[----:B------:R-:W-:Y:S01]  /*0430*/  VOTEU.ALL UP1, P0 ;  /* 0x00000000003f7886 */ /* 0x000fe20000020000 */
[----:B------:R-:W0:Y:S01]  /*0440*/  @P3 LDC R17, c[0x0][0x10] ;  /* 0x00000400ff113b82 */ /* 0x000e220000000800 */
[----:B--2---:R-:W-:Y:S02]  /*0450*/  @P3 IMAD.MOV.U32 R8, RZ, RZ, R6 ;  /* 0x000000ffff083224 */ /* 0x004fe400078e0006 */
[----:B------:R-:W-:Y:S01]  /*0460*/  @!UP0 UMOV UR6, 0x400 ;  /* 0x0000040000068882 */ /* 0x000fe20000000000 */
[----:B------:R-:W-:-:S04]  /*0470*/  @!UP0 UIADD3 UR4, -UR4, 0x100000, URZ ;  /* 0x0010000004048890 */ /* 0x000fc8000fffe13f */
[----:B------:R-:W-:Y:S02]  /*0480*/  @!UP0 USHF.L.U32 UR5, UR4, 0xb, URZ ;  /* 0x0000000b04058899 */ /* 0x000fe4000800063f */
[----:B------:R-:W-:Y:S01]  /*0490*/  @!UP0 USHF.L.U32 UR4, UR4, 0x1, URZ ;  /* 0x0000000104048899 */ /* 0x000fe2000800063f */
[----:B------:R-:W-:Y:S02]  /*04a0*/  IMAD.IADD R3, R5, 0x1, -R10 ;  /* 0x0000000105037824 */ /* 0x000fe400078e0a0a */
[----:B------:R-:W-:Y:S01]  /*04b0*/  @P3 IMAD.MOV.U32 R9, RZ, RZ, RZ ;  /* 0x000000ffff093224 */ /* 0x000fe200078e00ff */
[----:B------:R-:W1:Y:S01]  /*04c0*/  @!UP0 S2UR UR7, SR_CgaCtaId ;  /* 0x00000000000789c3 */ /* 0x000e620000008800 */
[----:B------:R-:W-:Y:S01]  /*04d0*/  IMAD.MOV.U32 R5, RZ, RZ, RZ ;  /* 0x000000ffff057224 */ /* 0x000fe200078e00ff */
[----:B------:R-:W-:-:S06]  /*04e0*/  ISETP.NE.AND P1, PT, R3, 0x3, PT ;  /* 0x000000030300780c */ /* 0x000fcc0003f25270 */
[----:B------:R-:W2:Y:S01]  /*04f0*/  @!P3 LDC R13, c[0x0][0xc] ;  /* 0x00000300ff0dbb82 */ /* 0x000ea20000000800 */
[----:B0-----:R-:W-:Y:S01]  /*0500*/  @P3 IMAD.WIDE.U32 R16, R4, R17, R8 ;  /* 0x0000001104103225 */ /* 0x001fe200078e0008 */
[----:B-1----:R-:W-:Y:S01]  /*0510*/  @!UP0 ULEA UR8, UR7, UR6, 0x18 ;  /* 0x0000000607088291 */ /* 0x002fe2000f8ec03f */
[----:B------:R-:W-:Y:S02]  /*0520*/  VOTEU.ALL UP0, P0 ;  /* 0x00000000003f7886 */ /* 0x000fe40000000000 */
[----:B------:R-:W-:Y:S01]  /*0530*/  ULDC UR6, c[0x0][0xc] ;  /* 0x0000030000067ab9 */ /* 0x000fe20000000800 */
[----:B------:R-:W-:Y:S01]  /*0540*/  ISETP.EQ.OR P0, PT, R3, RZ, !P1 ;  /* 0x000000ff0300720c */ /* 0x000fe20004f02670 */
[----:B------:R-:W-:-:S03]  /*0550*/  ULDC UR7, c[0x0][0x10] ;  /* 0x0000040000077ab9 */ /* 0x000fc60000000800 */
[C---:B------:R-:W-:Y:S01]  /*0560*/  ISETP.EQ.AND P0, PT, R11.reuse, RZ, P0 ;  /* 0x000000ff0b00720c */ /* 0x040fe20000702270 */
[----:B------:R-:W-:Y:S02]  /*0570*/  VIADD R11, R11, 0xffffffff ;  /* 0xffffffff0b0b7836 */ /* 0x000fe40000000000 */
[----:B--2---:R-:W-:Y:S01]  /*0580*/  @!P3 IMAD.WIDE.U32 R8, R13, R6, R4 ;  /* 0x000000060d08b225 */ /* 0x004fe200078e0004 */
[----:B------:R-:W0:Y:S02]  /*0590*/  FENCE.VIEW.ASYNC.S ;  /* 0x00000000000073c6 */ /* 0x000e240000000000 */
[----:B0-----:R-:W3:Y:S01]  /*05a0*/  @!UP0 SYNCS.EXCH.64 URZ, [UR8+0x80], UR4 ;  /* 0x00008004083f85b2 */ /* 0x001ee20008000100 */
[----:B------:R-:W-:Y:S01]  /*05b0*/  SEL R18, RZ, 0x1, !P0 ;  /* 0x00000001ff127807 */ /* 0x000fe20004000000 */
[----:B------:R-:W-:Y:S01]  /*05c0*/  @P3 IMAD.MOV.U32 R13, RZ, RZ, RZ ;  /* 0x000000ffff0d3224 */ /* 0x000fe200078e00ff */
[----:B------:R-:W-:Y:S01]  /*05d0*/  ISETP.GE.U32.AND P1, PT, R11, 0x2, PT ;  /* 0x000000020b00780c */ /* 0x000fe20003f26070 */
[----:B------:R-:W-:-:S02]  /*05e0*/  @!P3 IMAD.MOV.U32 R16, RZ, RZ, R8 ;  /* 0x000000ffff10b224 */ /* 0x000fc400078e0008 */
[----:B------:R-:W-:Y:S01]  /*05f0*/  @P3 IMAD.IADD R17, R17, 0x1, R13 ;  /* 0x0000000111113824 */ /* 0x000fe200078e020d */
[----:B------:R-:W-:Y:S01]  /*0600*/  SEL R18, R18, 0x2, P1 ;  /* 0x0000000212127807 */ /* 0x000fe20000800000 */
[----:B------:R-:W-:Y:S01]  /*0610*/  @!P3 IMAD.MOV.U32 R17, RZ, RZ, R9 ;  /* 0x000000ffff11b224 */ /* 0x000fe200078e0009 */
[----:B------:R0:W3:Y:S01]  /*0620*/  @!UP1 SYNCS.EXCH.64 URZ, [UR8+0x88], UR4 ;  /* 0x00008804083f95b2 */ /* 0x0000e20008000100 */
[----:B------:R-:W-:Y:S01]  /*0630*/  NOP ;  /* 0x0000000000007918 */ /* 0x000fe20000000000 */
[----:B0-----:R-:W-:-:S03]  /*0640*/  UIMAD.WIDE.U32 UR4, UR6, UR7, URZ ;  /* 0x00000007060472a5 */ /* 0x001fc6000f8e003f */
[----:B------:R-:W-:Y:S02]  /*0650*/  ULDC UR6, c[0x0][0x14] ;  /* 0x0000050000067ab9 */ /* 0x000fe40000000800 */
[----:B------:R-:W-:Y:S02]  /*0660*/  UIMAD.WIDE.U32 UR38, UR4, UR6, URZ ;  /* 0x00000006042672a5 */ /* 0x000fe4000f8e003f */
[----:B------:R-:W-:-:S04]  /*0670*/  UIMAD UR42, UR5, UR6, URZ ;  /* 0x00000006052a72a4 */ /* 0x000fc8000f8e023f */
[----:B------:R-:W-:Y:S01]  /*0680*/  UIADD3 UR42, UR39, UR42, URZ ;  /* 0x0000002a272a7290 */ /* 0x000fe2000fffe03f */
[----:B---34-:R-:W-:Y:S06]  /*0690*/  BAR.SYNC.DEFER_BLOCKING 0x0 ;  /* 0x0000000000007b1d */ /* 0x018fec0000010000 */
[----:B------:R-:W-:Y:S05]  /*06a0*/  @!P2 BRA `(.L_x_3) ;  /* 0x000000800028a947 */ /* 0x000fea0003800000 */
[----:B------:R-:W-:-:S13]  /*06b0*/  ISETP.GT.U32.AND P0, PT, R11, 0x1, PT ;  /* 0x000000010b00780c */ /* 0x000fda0003f04070 */
[----:B------:R-:W-:Y:S05]  /*06c0*/  @P0 EXIT ;  /* 0x000000000000094d */ /* 0x000fea0003800000 */
[----:B------:R-:W-:Y:S01]  /*06d0*/  ULDC.64 UR4, c[0x0][0x650] ;  /* 0x0001940000047ab9 */ /* 0x000fe20000000a00 */
[----:B------:R-:W-:Y:S01]  /*06e0*/  PRMT R3, RZ, 0x7610, R3 ;  /* 0x00007610ff037816 */ /* 0x000fe20000000003 */
[----:B------:R-:W-:Y:S01]  /*06f0*/  IMAD.MOV.U32 R89, RZ, RZ, -0x1 ;  /* 0xffffffffff597424 */ /* 0x000fe200078e00ff */
[----:B------:R-:W-:Y:S01]  /*0700*/  ISETP.GE.U32.AND P0, PT, R16, UR4, PT ;  /* 0x0000000410007c0c */ /* 0x000fe2000bf06070 */
[----:B------:R-:W-:Y:S02]  /*0710*/  IMAD.MOV.U32 R92, RZ, RZ, -0x1 ;  /* 0xffffffffff5c7424 */ /* 0x000fe400078e00ff */
[----:B------:R-:W-:Y:S01]  /*0720*/  IMAD.MOV.U32 R88, RZ, RZ, -0x1 ;  /* 0xffffffffff587424 */ /* 0x000fe200078e00ff */
[----:B------:R-:W-:-:S13]  /*0730*/  ISETP.GE.U32.AND.EX P0, PT, R17, UR5, PT, P0 ;  /* 0x0000000511007c0c */ /* 0x000fda000bf06100 */
[----:B------:R-:W-:Y:S05]  /*0740*/  @P0 BRA `(.L_x_4) ;  /* 0x0000000400540947 */ /* 0x000fea0003800000 */
[----:B------:R-:W0:Y:S01]  /*0750*/  LDC.64 R20, c[0x0][0x628] ;  /* 0x00018a00ff147b82 */ /* 0x000e220000000a00 */
[----:B------:R-:W-:Y:S02]  /*0760*/  IMAD.MOV.U32 R8, RZ, RZ, R16 ;  /* 0x000000ffff087224 */ /* 0x000fe400078e0010 */
[----:B------:R-:W-:-:S05]  /*0770*/  IMAD.MOV.U32 R9, RZ, RZ, R17 ;  /* 0x000000ffff097224 */ /* 0x000fca00078e0011 */
[----:B------:R-:W1:Y:S08]  /*0780*/  LDC R14, c[0x0][0x630] ;  /* 0x00018c00ff0e7b82 */ /* 0x000e700000000800 */
[----:B------:R-:W2:Y:S01]  /*0790*/  LDC.64 R22, c[0x0][0x620] ;  /* 0x00018800ff167b82 */ /* 0x000ea20000000a00 */
[----:B0-----:R-:W-:-:S04]  /*07a0*/  ISETP.NE.U32.AND P0, PT, R20, RZ, PT ;  /* 0x000000ff1400720c */ /* 0x001fc80003f05070 */
[----:B------:R-:W-:-:S13]  /*07b0*/  ISETP.NE.AND.EX P0, PT, R21, RZ, PT, P0 ;  /* 0x000000ff1500720c */ /* 0x000fda0003f05300 */
[----:B-12---:R-:W-:Y:S05]  /*07c0*/  @!P0 BRA `(.L_x_5) ;  /* 0x0000000000288947 */ /* 0x006fea0003800000 */
[----:B------:R-:W0:Y:S02]  /*07d0*/  LDC R3, c[0x0][0x634] ;  /* 0x00018d00ff037b82 */ /* 0x000e240000000800 */
[----:B0-----:R-:W-:-:S05]  /*07e0*/  IADD3 R3, P0, R16, R3, RZ ;  /* 0x0000000310037210 */ /* 0x001fca0007f1e0ff */
[----:B------:R-:W-:-:S04]  /*07f0*/  IMAD.X R15, RZ, RZ, R17, P0 ;  /* 0x000000ffff0f7224 */ /* 0x000fc800000e0611 */
[----:B------:R-:W-:-:S04]  /*0800*/  IMAD.WIDE.U32 R8, R15, R20, RZ ;  /* 0x000000140f087225 */ /* 0x000fc800078e00ff */
[----:B------:R-:W-:-:S04]  /*0810*/  IMAD.WIDE.U32 R10, P0, R3, R21, R8 ;  /* 0x00000015030a7225 */ /* 0x000fc80007800008 */
[----:B------:R-:W-:-:S04]  /*0820*/  IMAD.WIDE.U32 R8, R3, R20, RZ ;  /* 0x0000001403087225 */ /* 0x000fc800078e00ff */
[----:B------:R-:W-:Y:S01]  /*0830*/  IMAD.X R13, RZ, RZ, RZ, P0 ;  /* 0x000000ffff0d7224 */ /* 0x000fe200000e06ff */
[----:B------:R-:W-:Y:S01]  /*0840*/  IADD3 RZ, P0, R9, R10, RZ ;  /* 0x0000000a09ff7210 */ /* 0x000fe20007f1e0ff */
[----:B------:R-:W-:-:S04]  /*0850*/  IMAD.MOV.U32 R12, RZ, RZ, R11 ;  /* 0x000000ffff0c7224 */ /* 0x000fc800078e000b */
[----:B------:R-:W-:-:S08]  /*0860*/  IMAD.WIDE.U32.X R8, R15, R21, R12, P0 ;  /* 0x000000150f087225 */ /* 0x000fd000000e040c */
.L_x_5:
[-CC-:B------:R-:W-:Y:S01]  /*0870*/  SHF.R.U64 R88, R8, R14.reuse, R9.reuse ;  /* 0x0000000e08587219 */ /* 0x180fe20000001209 */
[----:B------:R-:W0:Y:S01]  /*0880*/  LDC R12, c[0x0][0x618] ;  /* 0x00018600ff0c7b82 */ /* 0x000e220000000800 */
[----:B------:R-:W-:Y:S01]  /*0890*/  SHF.R.U32.HI R5, RZ, R14, R9 ;  /* 0x0000000eff057219 */ /* 0x000fe20000011609 */
[----:B------:R-:W-:Y:S01]  /*08a0*/  ULDC UR4, c[0x0][0x150] ;  /* 0x0000540000047ab9 */ /* 0x000fe20000000800 */
[----:B------:R-:W-:Y:S02]  /*08b0*/  IADD3 R11, P0, RZ, -R88, RZ ;  /* 0x80000058ff0b7210 */ /* 0x000fe40007f1e0ff */
[----:B------:R-:W-:-:S03]  /*08c0*/  I2FP.F32.U32 R3, R4 ;  /* 0x0000000400037245 */ /* 0x000fc60000201000 */
[----:B------:R-:W1:Y:S01]  /*08d0*/  LDC.64 R24, c[0x0][0x640] ;  /* 0x00019000ff187b82 */ /* 0x000e620000000a00 */
[----:B------:R-:W-:Y:S02]  /*08e0*/  IMAD.X R13, RZ, RZ, ~R5, P0 ;  /* 0x000000ffff0d7224 */ /* 0x000fe400000e0e05 */
[----:B------:R-:W-:Y:S01]  /*08f0*/  FMUL R3, R3, UR4 ;  /* 0x0000000403037c20 */ /* 0x000fe20008400000 */
[----:B------:R-:W-:Y:S01]  /*0900*/  IMAD.WIDE.U32 R8, R11, R22, R16 ;  /* 0x000000160b087225 */ /* 0x000fe200078e0010 */
[----:B------:R-:W-:-:S03]  /*0910*/  ULDC UR4, c[0x0][0x154] ;  /* 0x0000550000047ab9 */ /* 0x000fc60000000800 */
[----:B------:R-:W-:Y:S01]  /*0920*/  IMAD R10, R13, R22, RZ ;  /* 0x000000160d0a7224 */ /* 0x000fe200078e02ff */
[----:B------:R-:W2:Y:S01]  /*0930*/  LDC R5, c[0x0][0x144] ;  /* 0x00005100ff057b82 */ /* 0x000ea20000000800 */
[----:B------:R-:W3:Y:S02]  /*0940*/  F2I.U32.TRUNC.NTZ R3, R3 ;  /* 0x0000000300037305 */ /* 0x000ee4000020f000 */
[----:B------:R-:W-:-:S04]  /*0950*/  IMAD R11, R11, R23, R10 ;  /* 0x000000170b0b7224 */ /* 0x000fc800078e020a */
[----:B------:R-:W-:Y:S01]  /*0960*/  IMAD.IADD R9, R9, 0x1, R11 ;  /* 0x0000000109097824 */ /* 0x000fe200078e020b */
[----:B------:R-:W4:Y:S01]  /*0970*/  LDC R14, c[0x0][0x608] ;  /* 0x00018200ff0e7b82 */ /* 0x000f220000000800 */
[----:B------:R-:W-:-:S03]  /*0980*/  IMAD.MOV.U32 R11, RZ, RZ, -0x1 ;  /* 0xffffffffff0b7424 */ /* 0x000fc600078e00ff */
[----:B0-----:R-:W-:Y:S02]  /*0990*/  SHF.R.U64 R20, R8, R12, R9 ;  /* 0x0000000c08147219 */ /* 0x001fe40000001209 */
[----:B------:R-:W-:Y:S02]  /*09a0*/  I2FP.F32.U32 R8, R6 ;  /* 0x0000000600087245 */ /* 0x000fe40000201000 */
[----:B------:R-:W0:Y:S01]  /*09b0*/  LDC R22, c[0x0][0x658] ;  /* 0x00019600ff167b82 */ /* 0x000e220000000800 */
[----:B-1----:R-:W-:Y:S01]  /*09c0*/  ISETP.NE.U32.AND P0, PT, R24, RZ, PT ;  /* 0x000000ff1800720c */ /* 0x002fe20003f05070 */
[----:B---3--:R-:W-:Y:S01]  /*09d0*/  IMAD.MOV R10, RZ, RZ, -R3 ;  /* 0x000000ffff0a7224 */ /* 0x008fe200078e0a03 */
[----:B------:R-:W-:Y:S01]  /*09e0*/  SHF.R.U32.HI R9, RZ, R12, R9 ;  /* 0x0000000cff097219 */ /* 0x000fe20000011609 */
[----:B------:R-:W-:Y:S01]  /*09f0*/  FMUL R8, R8, UR4 ;  /* 0x0000000408087c20 */ /* 0x000fe20008400000 */
[----:B------:R-:W-:-:S03]  /*0a00*/  ISETP.NE.AND.EX P0, PT, R25, RZ, PT, P0 ;  /* 0x000000ff1900720c */ /* 0x000fc60003f05300 */
[----:B------:R-:W1:Y:S01]  /*0a10*/  LDC R15, c[0x0][0x148] ;  /* 0x00005200ff0f7b82 */ /* 0x000e620000000800 */
[----:B--2---:R-:W-:-:S07]  /*0a20*/  IMAD R3, R5, R10, R4 ;  /* 0x0000000a05037224 */ /* 0x004fce00078e0204 */
[----:B------:R-:W2:Y:S01]  /*0a30*/  LDC R21, c[0x0][0x600] ;  /* 0x00018000ff157b82 */ /* 0x000ea20000000800 */
[-CC-:B----4-:R-:W-:Y:S02]  /*0a40*/  SHF.R.U64 R26, R20, R14.reuse, R9.reuse ;  /* 0x0000000e141a7219 */ /* 0x190fe40000001209 */
[----:B------:R-:W-:Y:S01]  /*0a50*/  SHF.R.U32.HI R5, RZ, R14, R9 ;  /* 0x0000000eff057219 */ /* 0x000fe20000011609 */
[----:B------:R-:W-:Y:S01]  /*0a60*/  IMAD.MOV.U32 R9, RZ, RZ, 0x1 ;  /* 0x00000001ff097424 */ /* 0x000fe200078e00ff */
[----:B------:R3:W4:Y:S03]  /*0a70*/  F2I.U32.TRUNC.NTZ R14, R8 ;  /* 0x00000008000e7305 */ /* 0x000726000020f000 */
[----:B------:R-:W1:Y:S01]  /*0a80*/  LDC R23, c[0x0][0x648] ;  /* 0x00019200ff177b82 */ /* 0x000e620000000800 */
[-C--:B0-----:R-:W-:Y:S02]  /*0a90*/  SHF.L.U32 R4, R11, R22.reuse, RZ ;  /* 0x000000160b047219 */ /* 0x081fe400000006ff */
[----:B------:R-:W-:-:S02]  /*0aa0*/  SHF.R.U64 R28, R26, R22, R5 ;  /* 0x000000161a1c7219 */ /* 0x000fc40000001205 */
[----:B------:R-:W-:Y:S02]  /*0ab0*/  LOP3.LUT R13, RZ, R4, RZ, 0x33, !PT ;  /* 0x00000004ff0d7212 */ /* 0x000fe400078e33ff */
[-C--:B------:R-:W-:Y:S01]  /*0ac0*/  SHF.R.U32.HI R5, RZ, R22.reuse, R5 ;  /* 0x00000016ff057219 */ /* 0x080fe20000011605 */
[----:B------:R-:W0:Y:S01]  /*0ad0*/  LDC R27, c[0x0][0x638] ;  /* 0x00018e00ff1b7b82 */ /* 0x000e220000000800 */
[----:B------:R-:W-:Y:S01]  /*0ae0*/  SHF.L.U32 R12, R9, R22, RZ ;  /* 0x00000016090c7219 */ /* 0x000fe200000006ff */
[----:B------:R-:W-:-:S06]  /*0af0*/  IMAD.MOV.U32 R4, RZ, RZ, R28 ;  /* 0x000000ffff047224 */ /* 0x000fcc00078e001c */
[----:B------:R-:W0:Y:S01]  /*0b00*/  LDC R89, c[0x0][0x610] ;  /* 0x00018400ff597b82 */ /* 0x000e220000000800 */
[----:B---34-:R-:W-:Y:S05]  /*0b10*/  @!P0 BRA `(.L_x_6) ;  /* 0x0000000000288947 */ /* 0x018fea0003800000 */
[----:B------:R-:W3:Y:S02]  /*0b20*/  LDC R11, c[0x0][0x64c] ;  /* 0x00019300ff0b7b82 */ /* 0x000ee40000000800 */
[----:B---3--:R-:W-:-:S05]  /*0b30*/  IADD3 R11, P0, R28, R11, RZ ;  /* 0x0000000b1c0b7210 */ /* 0x008fca0007f1e0ff */
        /* <DEDUP_REMOVED lines=8> */
.L_x_6:
[----:B-1----:R-:W-:Y:S01]  /*0bc0*/  SHF.R.U64 R4, R4, R23, R5 ;  /* 0x0000001704047219 */ /* 0x002fe20000001205 */
[----:B--2---:R-:W-:Y:S01]  /*0bd0*/  VIADD R5, R21, 0xffffffff ;  /* 0xffffffff15057836 */ /* 0x004fe20000000000 */
[----:B------:R-:W-:Y:S01]  /*0be0*/  LOP3.LUT R13, R26, R13, RZ, 0xc0, !PT ;  /* 0x0000000d1a0d7212 */ /* 0x000fe200078ec0ff */
[----:B------:R-:W-:Y:S02]  /*0bf0*/  IMAD.MOV R14, RZ, RZ, -R14 ;  /* 0x000000ffff0e7224 */ /* 0x000fe400078e0a0e */
[----:B------:R-:W-:Y:S01]  /*0c00*/  IMAD.MOV R8, RZ, RZ, -R4 ;  /* 0x000000ffff087224 */ /* 0x000fe200078e0a04 */
[----:B------:R-:W-:Y:S01]  /*0c10*/  LOP3.LUT R5, R20, R5, RZ, 0xc0, !PT ;  /* 0x0000000514057212 */ /* 0x000fe200078ec0ff */
[----:B------:R-:W-:Y:S02]  /*0c20*/  IMAD R12, R12, R4, R13 ;  /* 0x000000040c0c7224 */ /* 0x000fe400078e020d */
[----:B------:R-:W-:Y:S02]  /*0c30*/  @P3 IMAD R3, R15, R14, R6 ;  /* 0x0000000e0f033224 */ /* 0x000fe400078e0206 */
[----:B0-----:R-:W-:-:S02]  /*0c40*/  IMAD R4, R8, R27, R28 ;  /* 0x0000001b08047224 */ /* 0x001fc400078e021c */
[----:B------:R-:W-:Y:S02]  /*0c50*/  IMAD R89, R12, R89, R3 ;  /* 0x000000590c597224 */ /* 0x000fe400078e0203 */
[----:B------:R-:W-:Y:S02]  /*0c60*/  IMAD R4, R4, R21, R5 ;  /* 0x0000001504047224 */ /* 0x000fe400078e0205 */
[----:B------:R-:W-:-:S03]  /*0c70*/  IMAD.MOV.U32 R3, RZ, RZ, 0x1 ;  /* 0x00000001ff037424 */ /* 0x000fc600078e00ff */
[----:B------:R-:W-:Y:S02]  /*0c80*/  SEL R92, R4, R89, !P3 ;  /* 0x00000059045c7207 */ /* 0x000fe40005800000 */
[----:B------:R-:W-:-:S07]  /*0c90*/  SEL R89, R89, R4, !P3 ;  /* 0x0000000459597207 */ /* 0x000fce0005800000 */
.L_x_4:
[----:B------:R-:W-:-:S08]  /*0ca0*/  NOP ;  /* 0x0000000000007918 */ /* 0x000fd00000000000 */
[----:B------:R-:W0:Y:S02]  /*0cb0*/  USETMAXREG.TRY_ALLOC.CTAPOOL UP0, 0xe8 ;  /* 0x000000e8000079c8 */ /* 0x000e240008000600 */
[----:B0-----:R-:W-:-:S13]  /*0cc0*/  PLOP3.LUT P0, PT, PT, PT, UP0, 0x80, 0x0 ;  /* 0x000000000000781c */ /* 0x001fda0003f0f008 */
[----:B------:R-:W-:Y:S05]  /*0cd0*/  @!P0 BRA `(.L_x_4) ;  /* 0xfffffffc00f08947 */ /* 0x000fea000383ffff */
[----:B------:R-:W-:Y:S01]  /*0ce0*/  ULDC.64 UR4, c[0x0][0x598] ;  /* 0x0001660000047ab9 */ /* 0x000fe20000000a00 */
[----:B------:R-:W-:Y:S01]  /*0cf0*/  ULDC.64 UR36, c[0x0][0x208] ;  /* 0x0000820000247ab9 */ /* 0x000fe20000000a00 */
[----:B------:R-:W-:-:S04]  /*0d00*/  ISETP.NE.U32.AND P0, PT, RZ, UR4, PT ;  /* 0x00000004ff007c0c */ /* 0x000fc8000bf05070 */
[----:B------:R-:W-:-:S13]  /*0d10*/  ISETP.NE.AND.EX P0, PT, RZ, UR5, PT, P0 ;  /* 0x00000005ff007c0c */ /* 0x000fda000bf05300 */
[----:B------:R-:W-:Y:S05]  /*0d20*/  @!P0 BRA `(.L_x_7) ;  /* 0x00000000001c8947 */ /* 0x000fea0003800000 */
[----:B------:R-:W0:Y:S02]  /*0d30*/  LDC.64 R4, c[0x0][0x598] ;  /* 0x00016600ff047b82 */ /* 0x000e240000000a00 */
[----:B0-----:R-:W2:Y:S02]  /*0d40*/  LDG.E.64 R4, desc[UR36][R4.64] ;  /* 0x0000002404047981 */ /* 0x001ea4000c1e1b00 */
[----:B--2---:R-:W-:-:S04]  /*0d50*/  ISETP.NE.U32.AND P0, PT, R4, RZ, PT ;  /* 0x000000ff0400720c */ /* 0x004fc80003f05070 */
[----:B------:R-:W-:-:S13]  /*0d60*/  ISETP.NE.AND.EX P0, PT, R5, RZ, PT, P0 ;  /* 0x000000ff0500720c */ /* 0x000fda0003f05300 */
[----:B------:R-:W-:Y:S05]  /*0d70*/  @!P0 BRA `(.L_x_7) ;  /* 0x0000000000088947 */ /* 0x000fea0003800000 */
[----:B------:R0:W5:Y:S01]  /*0d80*/  LD.E R93, desc[UR36][R4.64] ;  /* 0x00000024045d7980 */ /* 0x000162000c101900 */
[----:B------:R-:W-:Y:S05]  /*0d90*/  BRA `(.L_x_8) ;  /* 0x0000000000247947 */ /* 0x000fea0003800000 */
.L_x_7:
[----:B------:R-:W-:Y:S02]  /*0da0*/  ULDC.64 UR4, c[0x0][0x588] ;  /* 0x0001620000047ab9 */ /* 0x000fe40000000a00 */
[----:B------:R-:W-:-:S04]  /*0db0*/  ISETP.NE.U32.AND P0, PT, RZ, UR4, PT ;  /* 0x00000004ff007c0c */ /* 0x000fc8000bf05070 */
[----:B------:R-:W-:-:S13]  /*0dc0*/  ISETP.NE.AND.EX P0, PT, RZ, UR5, PT, P0 ;  /* 0x00000005ff007c0c */ /* 0x000fda000bf05300 */
[----:B------:R-:W-:Y:S05]  /*0dd0*/  @!P0 BRA `(.L_x_9) ;  /* 0x00000000000c8947 */ /* 0x000fea0003800000 */
[----:B------:R-:W0:Y:S02]  /*0de0*/  LDC.64 R4, c[0x0][0x588] ;  /* 0x00016200ff047b82 */ /* 0x000e240000000a00 */
[----:B0-----:R1:W5:Y:S01]  /*0df0*/  LDG.E R93, desc[UR36][R4.64] ;  /* 0x00000024045d7981 */ /* 0x001362000c1e1900 */
[----:B------:R-:W-:Y:S05]  /*0e00*/  BRA `(.L_x_8) ;  /* 0x0000000000087947 */ /* 0x000fea0003800000 */
.L_x_9:
[----:B------:R-:W-:Y:S02]  /*0e10*/  ULDC UR4, c[0x0][0x580] ;  /* 0x0001600000047ab9 */ /* 0x000fe40000000800 */
[----:B------:R-:W-:-:S07]  /*0e20*/  IMAD.U32 R93, RZ, RZ, UR4 ;  /* 0x00000004ff5d7e24 */ /* 0x000fce000f8e00ff */
.L_x_8:
[----:B------:R-:W-:Y:S02]  /*0e30*/  ULDC.64 UR4, c[0x0][0x5a0] ;  /* 0x0001680000047ab9 */ /* 0x000fe40000000a00 */
[----:B------:R-:W-:-:S04]  /*0e40*/  ISETP.NE.U32.AND P0, PT, RZ, UR4, PT ;  /* 0x00000004ff007c0c */ /* 0x000fc8000bf05070 */
[----:B------:R-:W-:-:S13]  /*0e50*/  ISETP.NE.AND.EX P0, PT, RZ, UR5, PT, P0 ;  /* 0x00000005ff007c0c */ /* 0x000fda000bf05300 */
[----:B------:R-:W-:Y:S05]  /*0e60*/  @!P0 BRA `(.L_x_10) ;  /* 0x00000000001c8947 */ /* 0x000fea0003800000 */
[----:B01----:R-:W0:Y:S02]  /*0e70*/  LDC.64 R4, c[0x0][0x5a0] ;  /* 0x00016800ff047b82 */ /* 0x003e240000000a00 */
[----:B0-----:R-:W2:Y:S02]  /*0e80*/  LDG.E.64 R4, desc[UR36][R4.64] ;  /* 0x0000002404047981 */ /* 0x001ea4000c1e1b00 */
[----:B--2---:R-:W-:-:S04]  /*0e90*/  ISETP.NE.U32.AND P0, PT, R4, RZ, PT ;  /* 0x000000ff0400720c */ /* 0x004fc80003f05070 */
[----:B------:R-:W-:-:S13]  /*0ea0*/  ISETP.NE.AND.EX P0, PT, R5, RZ, PT, P0 ;  /* 0x000000ff0500720c */ /* 0x000fda0003f05300 */
[----:B------:R-:W-:Y:S05]  /*0eb0*/  @!P0 BRA `(.L_x_10) ;  /* 0x0000000000088947 */ /* 0x000fea0003800000 */
[----:B------:R0:W5:Y:S01]  /*0ec0*/  LD.E R94, desc[UR36][R4.64] ;  /* 0x00000024045e7980 */ /* 0x000162000c101900 */
[----:B------:R-:W-:Y:S05]  /*0ed0*/  BRA `(.L_x_11) ;  /* 0x0000000000247947 */ /* 0x000fea0003800000 */
.L_x_10:
[----:B------:R-:W-:Y:S02]  /*0ee0*/  ULDC.64 UR4, c[0x0][0x590] ;  /* 0x0001640000047ab9 */ /* 0x000fe40000000a00 */
[----:B------:R-:W-:-:S04]  /*0ef0*/  ISETP.NE.U32.AND P0, PT, RZ, UR4, PT ;  /* 0x00000004ff007c0c */ /* 0x000fc8000bf05070 */
[----:B------:R-:W-:-:S13]  /*0f00*/  ISETP.NE.AND.EX P0, PT, RZ, UR5, PT, P0 ;  /* 0x00000005ff007c0c */ /* 0x000fda000bf05300 */
[----:B------:R-:W-:Y:S05]  /*0f10*/  @!P0 BRA `(.L_x_12) ;  /* 0x00000000000c8947 */ /* 0x000fea0003800000 */
[----:B------:R-:W2:Y:S02]  /*0f20*/  LDC.64 R94, c[0x0][0x590] ;  /* 0x00016400ff5e7b82 */ /* 0x000ea40000000a00 */
[----:B--2---:R2:W5:Y:S01]  /*0f30*/  LDG.E R94, desc[UR36][R94.64] ;  /* 0x000000245e5e7981 */ /* 0x004562000c1e1900 */
[----:B------:R-:W-:Y:S05]  /*0f40*/  BRA `(.L_x_11) ;  /* 0x0000000000087947 */ /* 0x000fea0003800000 */
.L_x_12:
[----:B------:R-:W-:Y:S02]  /*0f50*/  ULDC UR4, c[0x0][0x584] ;  /* 0x0001610000047ab9 */ /* 0x000fe40000000800 */
[----:B------:R-:W-:-:S07]  /*0f60*/  IMAD.U32 R94, RZ, RZ, UR4 ;  /* 0x00000004ff5e7e24 */ /* 0x000fce000f8e00ff */
.L_x_11:
[----:B------:R-:W-:-:S13]  /*0f70*/  LOP3.LUT P0, RZ, R3, 0xff, RZ, 0xc0, !PT ;  /* 0x000000ff03ff7812 */ /* 0x000fda000780c0ff */
[----:B------:R-:W-:Y:S05]  /*0f80*/  @!P0 EXIT ;  /* 0x000000000000894d */ /* 0x000fea0003800000 */
[C---:B------:R-:W-:Y:S01]  /*0f90*/  LOP3.LUT R3, R0.reuse, 0x2, RZ, 0xc0, !PT ;  /* 0x0000000200037812 */ /* 0x040fe200078ec0ff */
[----:B------:R-:W3:Y:S01]  /*0fa0*/  LDC R97, c[0x0][0x658] ;  /* 0x00019600ff617b82 */ /* 0x000ee20000000800 */
[C---:B------:R-:W-:Y:S01]  /*0fb0*/  LOP3.LUT R19, R0.reuse, 0xff, RZ, 0xc0, !PT ;  /* 0x000000ff00137812 */ /* 0x040fe200078ec0ff */
[----:B------:R-:W-:Y:S01]  /*0fc0*/  ULDC.64 UR4, c[0x0][0x288] ;  /* 0x0000a20000047ab9 */ /* 0x000fe20000000a00 */
[----:B------:R-:W-:Y:S01]  /*0fd0*/  LOP3.LUT R7, R7, 0x1, RZ, 0xc0, !PT ;  /* 0x0000000107077812 */ /* 0x000fe200078ec0ff */
[----:B01----:R-:W-:Y:S01]  /*0fe0*/  IMAD.SHL.U32 R5, R3, 0x200, RZ ;  /* 0x0000020003057824 */ /* 0x003fe200078e00ff */
[----:B------:R-:W-:Y:S01]  /*0ff0*/  SHF.R.U32.HI R4, RZ, 0x2, R0 ;  /* 0x00000002ff047819 */ /* 0x000fe20000011600 */
[----:B------:R-:W-:Y:S01]  /*1000*/  IMAD.U32 R6, RZ, RZ, UR4 ;  /* 0x00000004ff067e24 */ /* 0x000fe2000f8e00ff */
[----:B------:R-:W-:Y:S01]  /*1010*/  SHF.R.U32.HI R31, RZ, 0x1, R31 ;  /* 0x00000001ff1f7819 */ /* 0x000fe2000001161f */
[----:B------:R-:W0:Y:S01]  /*1020*/  LDC R105, c[0x0][0x600] ;  /* 0x00018000ff697b82 */ /* 0x000e220000000800 */
[----:B------:R-:W-:Y:S01]  /*1030*/  SHF.R.U32.HI R3, RZ, 0x1, R19 ;  /* 0x00000001ff037819 */ /* 0x000fe20000011613 */
[----:B------:R-:W-:Y:S01]  /*1040*/  IMAD.SHL.U32 R9, R7, 0x40, RZ ;  /* 0x0000004007097824 */ /* 0x000fe200078e00ff */
[----:B--2---:R-:W-:Y:S01]  /*1050*/  LOP3.LUT R95, R0, 0x3, RZ, 0xc0, !PT ;  /* 0x00000003005f7812 */ /* 0x004fe200078ec0ff */
[----:B------:R-:W-:Y:S01]  /*1060*/  UIADD3 UR4, UR5, 0x7f, URZ ;  /* 0x0000007f05047890 */ /* 0x000fe2000fffe03f */
[----:B------:R-:W-:Y:S01]  /*1070*/  LOP3.LUT R4, R4, 0x7, RZ, 0xc0, !PT ;  /* 0x0000000704047812 */ /* 0x000fe200078ec0ff */
[C---:B------:R-:W-:Y:S01]  /*1080*/  IMAD R3, R0.reuse, 0x200, R3 ;  /* 0x0000020000037824 */ /* 0x040fe200078e0203 */
[----:B------:R-:W-:Y:S01]  /*1090*/  LOP3.LUT R31, R31, 0x30, RZ, 0xc0, !PT ;  /* 0x000000301f1f7812 */ /* 0x000fe200078ec0ff */
[----:B------:R-:W-:Y:S01]  /*10a0*/  IMAD R95, R95, -0x2, R6 ;  /* 0xfffffffe5f5f7824 */ /* 0x000fe200078e0206 */
[--C-:B------:R-:W-:Y:S01]  /*10b0*/  LOP3.LUT R96, R5, 0xfffffe00, R4.reuse, 0xe2, !PT ;  /* 0xfffffe0005607812 */ /* 0x100fe200078ee204 */
[----:B------:R-:W-:Y:S01]  /*10c0*/  USHF.R.S32.HI UR5, URZ, 0x1f, UR4 ;  /* 0x0000001f3f057899 */ /* 0x000fe20008011404 */
[--C-:B------:R-:W-:Y:S01]  /*10d0*/  LOP3.LUT R90, R9, 0x40, R4.reuse, 0xe2, !PT ;  /* 0x00000040095a7812 */ /* 0x100fe200078ee204 */
[----:B------:R-:W-:Y:S01]  /*10e0*/  IMAD.MOV.U32 R8, RZ, RZ, 0x1 ;  /* 0x00000001ff087424 */ /* 0x000fe200078e00ff */
[----:B------:R-:W-:Y:S01]  /*10f0*/  IADD3 R6, RZ, -R31, -R4 ;  /* 0x8000001fff067210 */ /* 0x000fe20007ffe804 */
[C---:B------:R-:W-:Y:S01]  /*1100*/  IMAD.SHL.U32 R4, R0.reuse, 0x40, RZ ;  /* 0x0000004000047824 */ /* 0x040fe200078e00ff */
[----:B------:R-:W-:Y:S01]  /*1110*/  LOP3.LUT R3, R3, 0x270, RZ, 0xc0, !PT ;  /* 0x0000027003037812 */ /* 0x000fe200078ec0ff */
[----:B------:R-:W-:Y:S01]  /*1120*/  ULEA.HI UR5, UR5, UR4, URZ, 0x7 ;  /* 0x0000000405057291 */ /* 0x000fe2000f8f383f */
[----:B------:R-:W-:Y:S01]  /*1130*/  R2P PR, R0, 0x60 ;  /* 0x0000006000007804 */ /* 0x000fe20000000000 */
[----:B------:R-:W-:Y:S01]  /*1140*/  IMAD.MOV.U32 R99, RZ, RZ, 0x90 ;  /* 0x00000090ff637424 */ /* 0x000fe200078e00ff */
[----:B------:R-:W-:Y:S01]  /*1150*/  LOP3.LUT R3, R3, 0x40, R4, 0x78, !PT ;  /* 0x0000004003037812 */ /* 0x000fe200078e7804 */
[----:B------:R-:W-:Y:S01]  /*1160*/  IMAD.MOV.U32 R4, RZ, RZ, -0x1 ;  /* 0xffffffffff047424 */ /* 0x000fe200078e00ff */
[----:B------:R-:W-:Y:S01]  /*1170*/  ULDC UR4, c[0x0][0x284] ;  /* 0x0000a10000047ab9 */ /* 0x000fe20000000800 */
[----:B------:R-:W-:Y:S01]  /*1180*/  IMAD.MOV.U32 R104, RZ, RZ, 0x120 ;  /* 0x00000120ff687424 */ /* 0x000fe200078e00ff */
[----:B------:R-:W-:Y:S01]  /*1190*/  USHF.R.S32.HI UR43, URZ, 0x7, UR5 ;  /* 0x000000073f2b7899 */ /* 0x000fe20008011405 */
[----:B------:R-:W-:Y:S01]  /*11a0*/  IMAD R6, R7, -0x40, R6 ;  /* 0xffffffc007067824 */ /* 0x000fe200078e0206 */
[----:B---3--:R-:W-:Y:S01]  /*11b0*/  SHF.L.U32 R4, R4, R97, RZ ;  /* 0x0000006104047219 */ /* 0x008fe200000006ff */
[----:B------:R-:W-:Y:S01]  /*11c0*/  IMAD.SHL.U32 R98, R0, 0x2, RZ ;  /* 0x0000000200627824 */ /* 0x000fe200078e00ff */
[----:B------:R-:W-:Y:S01]  /*11d0*/  LOP3.LUT R90, R90, R31, RZ, 0xfc, !PT ;  /* 0x0000001f5a5a7212 */ /* 0x000fe200078efcff */
[----:B0-----:R-:W-:Y:S01]  /*11e0*/  VIADD R105, R105, 0xffffffff ;  /* 0xffffffff69697836 */ /* 0x001fe20000000000 */
[----:B------:R-:W-:Y:S01]  /*11f0*/  LOP3.LUT R96, R96, R3, RZ, 0xfc, !PT ;  /* 0x0000000360607212 */ /* 0x000fe200078efcff */
[----:B------:R-:W-:Y:S01]  /*1200*/  VIADD R107, R6, UR4 ;  /* 0x00000004066b7c36 */ /* 0x000fe20008000000 */
[----:B------:R-:W-:Y:S01]  /*1210*/  SHF.L.U32 R97, R8, R97, RZ ;  /* 0x0000006108617219 */ /* 0x000fe200000006ff */
[----:B------:R-:W-:Y:S01]  /*1220*/  IMAD.MOV.U32 R91, RZ, RZ, RZ ;  /* 0x000000ffff5b7224 */ /* 0x000fe200078e00ff */
[----:B------:R-:W-:Y:S01]  /*1230*/  SHF.R.U32.HI R19, RZ, 0x7, R19 ;  /* 0x00000007ff137819 */ /* 0x000fe20000011613 */
[----:B------:R-:W-:Y:S01]  /*1240*/  UIADD3 UR44, UR43, -0x1, URZ ;  /* 0xffffffff2b2c7890 */ /* 0x000fe2000fffe03f */
[----:B------:R-:W-:Y:S01]  /*1250*/  SEL R99, R99, 0x70, !P5 ;  /* 0x0000007063637807 */ /* 0x000fe20006800000 */
[----:B------:R-:W-:Y:S01]  /*1260*/  UMOV UR40, URZ ;  /* 0x0000003f00287c82 */ /* 0x000fe20008000000 */
[----:B------:R-:W-:Y:S01]  /*1270*/  SEL R104, R104, 0xe0, !P6 ;  /* 0x000000e068687807 */ /* 0x000fe20007000000 */
[----:B------:R-:W-:Y:S01]  /*1280*/  UMOV UR41, URZ ;  /* 0x0000003f00297c82 */ /* 0x000fe20008000000 */
[----:B------:R-:W-:-:S07]  /*1290*/  LOP3.LUT R106, RZ, R4, RZ, 0x33, !PT ;  /* 0x00000004ff6a7212 */ /* 0x000fce00078e33ff */
.L_x_173:
[----:B------:R-:W0:Y:S01]  /*12a0*/  S2R R3, SR_CgaCtaId ;  /* 0x0000000000037919 */ /* 0x000e220000008800 */
[----:B------:R-:W-:-:S04]  /*12b0*/  MOV R0, 0x400 ;  /* 0x0000040000007802 */ /* 0x000fc80000000f00 */
[----:B0-----:R-:W-:-:S05]  /*12c0*/  LEA R0, R3, R0, 0x18 ;  /* 0x0000000003007211 */ /* 0x001fca00078ec0ff */
[----:B------:R-:W-:-:S05]  /*12d0*/  VIADD R0, R0, 0x800 ;  /* 0x0000080000007836 */ /* 0x000fca0000000000 */
[----:B------:R-:W-:-:S13]  /*12e0*/  LOP3.LUT P0, RZ, R0, 0x3ff, RZ, 0xc0, !PT ;  /* 0x000003ff00ff7812 */ /* 0x000fda000780c0ff */
[----:B-1-34-:R-:W-:Y:S05]  /*12f0*/  @!P0 BRA `(.L_x_13) ;  /* 0x0000000000408947 */ /* 0x01afea0003800000 */
[----:B------:R-:W-:Y:S01]  /*1300*/  MOV R0, 0x0 ;  /* 0x0000000000007802 */ /* 0x000fe20000000f00 */
[----:B------:R-:W-:Y:S01]  /*1310*/  ULDC.64 UR4, c[0x4][0x70] ;  /* 0x01001c0000047ab9 */ /* 0x000fe20000000a00 */
[----:B------:R-:W-:Y:S01]  /*1320*/  ULDC.64 UR6, c[0x4][0x8] ;  /* 0x0100020000067ab9 */ /* 0x000fe20000000a00 */
[----:B------:R-:W-:Y:S01]  /*1330*/  IMAD.U32 R4, RZ, RZ, UR4 ;  /* 0x00000004ff047e24 */ /* 0x000fe2000f8e00ff */
[----:B------:R0:W1:Y:S01]  /*1340*/  LDC.64 R14, c[0x4][R0] ;  /* 0x01000000000e7b82 */ /* 0x0000620000000a00 */
[----:B------:R-:W-:Y:S01]  /*1350*/  IMAD.U32 R5, RZ, RZ, UR5 ;  /* 0x00000005ff057e24 */ /* 0x000fe2000f8e00ff */
[----:B------:R-:W-:Y:S01]  /*1360*/  ULDC.64 UR4, c[0x4][0x78] ;  /* 0x01001e0000047ab9 */ /* 0x000fe20000000a00 */
[----:B------:R-:W-:Y:S02]  /*1370*/  IMAD.U32 R10, RZ, RZ, UR6 ;  /* 0x00000006ff0a7e24 */ /* 0x000fe4000f8e00ff */
[----:B------:R-:W-:Y:S02]  /*1380*/  IMAD.U32 R6, RZ, RZ, UR4 ;  /* 0x00000004ff067e24 */ /* 0x000fe4000f8e00ff */
[----:B------:R-:W-:-:S02]  /*1390*/  IMAD.U32 R7, RZ, RZ, UR5 ;  /* 0x00000005ff077e24 */ /* 0x000fc4000f8e00ff */
[----:B------:R-:W-:Y:S02]  /*13a0*/  IMAD.U32 R11, RZ, RZ, UR7 ;  /* 0x00000007ff0b7e24 */ /* 0x000fe4000f8e00ff */
[----:B------:R-:W-:Y:S02]  /*13b0*/  IMAD.MOV.U32 R8, RZ, RZ, 0x70 ;  /* 0x00000070ff087424 */ /* 0x000fe400078e00ff */
[----:B------:R-:W-:Y:S02]  /*13c0*/  IMAD.MOV.U32 R12, RZ, RZ, 0x1 ;  /* 0x00000001ff0c7424 */ /* 0x000fe400078e00ff */
[----:B0-----:R-:W-:-:S07]  /*13d0*/  IMAD.MOV.U32 R13, RZ, RZ, RZ ;  /* 0x000000ffff0d7224 */ /* 0x001fce00078e00ff */
[----:B------:R-:W-:-:S07]  /*13e0*/  LEPC R20, `(.L_x_13) ;  /* 0x000000001014794e */ /* 0x000fce0000000000 */
[----:B-1---5:R-:W-:Y:S05]  /*13f0*/  CALL.ABS.NOINC R14 ;  /* 0x000000000e007343 */ /* 0x022fea0003c00000 */
.L_x_13:
[----:B------:R-:W0:Y:S01]  /*1400*/  S2R R3, SR_CgaCtaId ;  /* 0x0000000000037919 */ /* 0x000e220000008800 */
[----:B------:R-:W-:-:S04]  /*1410*/  MOV R0, 0x400 ;  /* 0x0000040000007802 */ /* 0x000fc80000000f00 */
[----:B0-----:R-:W-:-:S05]  /*1420*/  LEA R0, R3, R0, 0x18 ;  /* 0x0000000003007211 */ /* 0x001fca00078ec0ff */
[----:B------:R-:W-:-:S05]  /*1430*/  VIADD R24, R0, 0x1c800 ;  /* 0x0001c80000187836 */ /* 0x000fca0000000000 */
[----:B------:R-:W-:-:S13]  /*1440*/  LOP3.LUT P0, RZ, R24, 0x3ff, RZ, 0xc0, !PT ;  /* 0x000003ff18ff7812 */ /* 0x000fda000780c0ff */
[----:B------:R-:W-:Y:S05]  /*1450*/  @!P0 BRA `(.L_x_14) ;  /* 0x00000000007c8947 */ /* 0x000fea0003800000 */
        /* <DEDUP_REMOVED lines=16> */
.L_x_15:
[----:B------:R-:W0:Y:S01]  /*1560*/  LDC.64 R22, c[0x4][R22] ;  /* 0x0100000016167b82 */ /* 0x000e220000000a00 */
[----:B------:R-:W-:Y:S01]  /*1570*/  ULDC.64 UR4, c[0x4][0x70] ;  /* 0x01001c0000047ab9 */ /* 0x000fe20000000a00 */
[----:B------:R-:W-:Y:S01]  /*1580*/  ULDC.64 UR6, c[0x4][0x10] ;  /* 0x0100040000067ab9 */ /* 0x000fe20000000a00 */
[----:B------:R-:W-:Y:S02]  /*1590*/  IMAD.U32 R4, RZ, RZ, UR4 ;  /* 0x00000004ff047e24 */ /* 0x000fe4000f8e00ff */
        /* <DEDUP_REMOVED lines=8> */
[----:B------:R-:W-:-:S07]  /*1620*/  IMAD.MOV.U32 R13, RZ, RZ, RZ ;  /* 0x000000ffff0d7224 */ /* 0x000fce00078e00ff */
[----:B------:R-:W-:-:S07]  /*1630*/  LEPC R20, `(.L_x_14) ;  /* 0x000000001014794e */ /* 0x000fce0000000000 */
[----:B0-----:R-:W-:Y:S05]  /*1640*/  CALL.ABS.NOINC R22 ;  /* 0x0000000016007343 */ /* 0x001fea0003c00000 */
.L_x_14:
[----:B------:R-:W-:Y:S01]  /*1650*/  UMOV UR4, 0xffffffff ;  /* 0xffffffff00047882 */ /* 0x000fe20000000000 */
[----:B------:R-:W-:-:S04]  /*1660*/  LOP3.LUT R0, R18, 0x1, RZ, 0xfc, !PT ;  /* 0x0000000112007812 */ /* 0x000fc800078efcff */
[----:B------:R-:W-:Y:S01]  /*1670*/  ISETP.NE.AND P0, PT, R0, 0x3, PT ;  /* 0x000000030000780c */ /* 0x000fe20003f05270 */
[----:B------:R-:W-:-:S12]  /*1680*/  BRA.DIV UR4, `(.L_x_16) ;  /* 0x0000008a04b87947 */ /* 0x000fd8000b800000 */
.L_x_204:
[----:B------:R-:W-:Y:S05]  /*1690*/  @!P0 BRA `(.L_x_17) ;  /* 0x0000000000048947 */ /* 0x000fea0003800000 */
[----:B------:R-:W-:Y:S01]  /*16a0*/  BPT.TRAP 0x1 ;  /* 0x000000040000795c */ /* 0x000fe20000300000 */
.L_x_17:
[----:B------:R-:W0:Y:S01]  /*16b0*/  S2UR UR5, SR_CgaCtaId ;  /* 0x00000000000579c3 */ /* 0x000e220000008800 */
[----:B------:R-:W-:Y:S01]  /*16c0*/  UMOV UR4, 0x400 ;  /* 0x0000040000047882 */ /* 0x000fe20000000000 */
[----:B------:R-:W-:Y:S02]  /*16d0*/  IMAD.U32 R0, RZ, RZ, UR40 ;  /* 0x00000028ff007e24 */ /* 0x000fe4000f8e00ff */
[----:B------:R-:W-:-:S03]  /*16e0*/  IMAD.U32 R4, RZ, RZ, UR41 ;  /* 0x00000029ff047e24 */ /* 0x000fc6000f8e00ff */
[----:B------:R-:W-:Y:S01]  /*16f0*/  SHF.L.U32 R0, R0, 0x1f, RZ ;  /* 0x0000001f00007819 */ /* 0x000fe200000006ff */
[----:B0-----:R-:W-:-:S06]  /*1700*/  ULEA UR4, UR5, UR4, 0x18 ;  /* 0x0000000405047291 */ /* 0x001fcc000f8ec03f */
[----:B------:R-:W-:-:S04]  /*1710*/  IMAD.U32 R3, RZ, RZ, UR4 ;  /* 0x00000004ff037e24 */ /* 0x000fc8000f8e00ff */
[----:B------:R-:W-:-:S04]  /*1720*/  IMAD R5, R4, 0x8, R3 ;  /* 0x0000000804057824 */ /* 0x000fc800078e0203 */
[----:B------:R0:W1:Y:S01]  /*1730*/  SYNCS.PHASECHK.TRANS64.TRYWAIT P1, [R5+URZ], R0 ;  /* 0x00000000050075a7 */ /* 0x000062000802017f */
[----:B------:R-:W-:Y:S05]  /*1740*/  @!P0 BRA `(.L_x_18) ;  /* 0x0000000000048947 */ /* 0x000fea0003800000 */
[----:B------:R-:W-:Y:S01]  /*1750*/  BPT.TRAP 0x1 ;  /* 0x000000040000795c */ /* 0x000fe20000300000 */
.L_x_18:
[----:B-1----:R-:W-:Y:S05]  /*1760*/  @P1 BRA `(.L_x_19) ;  /* 0x0000000000081947 */ /* 0x002fea0003800000 */
[----:B------:R-:W1:Y:S02]  /*1770*/  SYNCS.PHASECHK.TRANS64.TRYWAIT P1, [R5+URZ], R0 ;  /* 0x00000000050075a7 */ /* 0x000e64000802017f */
[----:B-1----:R-:W-:Y:S05]  /*1780*/  @!P1 BRA `(.L_x_20) ;  /* 0x0000008800989947 */ /* 0x002fea0003800000 */
.L_x_19:
[----:B------:R-:W-:-:S04]  /*1790*/  UIADD3 UR4, UR41, 0x1, URZ ;  /* 0x0000000129047890 */ /* 0x000fc8000fffe03f */
[----:B------:R-:W-:Y:S02]  /*17a0*/  UISETP.NE.AND UP0, UPT, UR4, 0x7, UPT ;  /* 0x000000070400788c */ /* 0x000fe4000bf05270 */
[----:B01----:R-:W-:Y:S02]  /*17b0*/  IMAD.U32 R0, RZ, RZ, UR4 ;  /* 0x00000004ff007e24 */ /* 0x003fe4000f8e00ff */
[----:B------:R-:W-:Y:S02]  /*17c0*/  USEL UR4, URZ, 0x1, UP0 ;  /* 0x000000013f047887 */ /* 0x000fe40008000000 */
[----:B------:R-:W-:Y:S02]  /*17d0*/  PLOP3.LUT P1, PT, PT, PT, UP0, 0x80, 0x0 ;  /* 0x000000000000781c */ /* 0x000fe40003f2f008 */
[----:B------:R-:W-:Y:S02]  /*17e0*/  ULOP3.LUT UR4, UR40, UR4, URZ, 0x3c, !UPT ;  /* 0x0000000428047292 */ /* 0x000fe4000f8e3c3f */
[----:B------:R-:W-:-:S04]  /*17f0*/  SEL R0, R0, RZ, P1 ;  /* 0x000000ff00007207 */ /* 0x000fc80000800000 */
[----:B------:R-:W-:Y:S01]  /*1800*/  IMAD.U32 R113, RZ, RZ, UR4 ;  /* 0x00000004ff717e24 */ /* 0x000fe2000f8e00ff */
[----:B------:R-:W-:Y:S06]  /*1810*/  @!P0 BRA `(.L_x_21) ;  /* 0x0000000000048947 */ /* 0x000fec0003800000 */
[----:B------:R-:W-:Y:S01]  /*1820*/  BPT.TRAP 0x1 ;  /* 0x000000040000795c */ /* 0x000fe20000300000 */
.L_x_21:
[----:B------:R-:W-:Y:S01]  /*1830*/  IMAD.U32 R5, RZ, RZ, UR41 ;  /* 0x00000029ff057e24 */ /* 0x000fe2000f8e00ff */
[----:B------:R-:W-:Y:S01]  /*1840*/  SHF.L.U32 R117, R113, 0x1f, RZ ;  /* 0x0000001f71757819 */ /* 0x000fe200000006ff */
[----:B------:R-:W-:Y:S01]  /*1850*/  IMAD R4, R0, 0x8, R3 ;  /* 0x0000000800047824 */ /* 0x000fe200078e0203 */
[----:B------:R-:W-:Y:S01]  /*1860*/  ISETP.NE.AND P2, PT, RZ, UR44, PT ;  /* 0x0000002cff007c0c */ /* 0x000fe2000bf45270 */
[----:B------:R-:W-:Y:S02]  /*1870*/  IMAD R6, R5, 0x4000, R96 ;  /* 0x0000400005067824 */ /* 0x000fe400078e0260 */
[----:B------:R0:W1:Y:S10]  /*1880*/  SYNCS.PHASECHK.TRANS64.TRYWAIT P1, [R4+URZ], R117 ;  /* 0x00000075040075a7 */ /* 0x000074000802017f */
[----:B------:R-:W-:Y:S05]  /*1890*/  WARPSYNC.ALL ;  /* 0x0000000000007948 */ /* 0x000fea0003800000 */
[----:B------:R-:W-:-:S04]  /*18a0*/  IMAD.IADD R6, R3, 0x1, R6 ;  /* 0x0000000103067824 */ /* 0x000fc800078e0206 */
[--C-:B------:R-:W-:Y:S01]  /*18b0*/  IMAD.IADD R114, R99, 0x1, R6.reuse ;  /* 0x0000000163727824 */ /* 0x100fe200078e0206 */
[----:B------:R-:W-:Y:S01]  /*18c0*/  LDS.U8 R5, [R6+0x800] ;  /* 0x0008000006057984 */ /* 0x000fe20000000000 */
[----:B------:R-:W-:-:S03]  /*18d0*/  IMAD.IADD R116, R104, 0x1, R6 ;  /* 0x0000000168747824 */ /* 0x000fc600078e0206 */
[----:B------:R-:W-:Y:S01]  /*18e0*/  LDS.U8 R7, [R6+0x808] ;  /* 0x0008080006077984 */ /* 0x000fe20000000000 */
[----:B------:R-:W-:-:S03]  /*18f0*/  IMAD.IADD R115, R99, 0x1, R116 ;  /* 0x0000000163737824 */ /* 0x000fc600078e0274 */
[----:B------:R-:W-:Y:S04]  /*1900*/  LDS.U8 R9, [R6+0x1000] ;  /* 0x0010000006097984 */ /* 0x000fe80000000000 */
[----:B------:R-:W-:Y:S04]  /*1910*/  LDS.U8 R11, [R6+0x1008] ;  /* 0x00100800060b7984 */ /* 0x000fe80000000000 */
[----:B------:R-:W-:Y:S04]  /*1920*/  LDS.U8 R13, [R6+0x1800] ;  /* 0x00180000060d7984 */ /* 0x000fe80000000000 */
[----:B------:R-:W-:Y:S04]  /*1930*/  LDS.U8 R15, [R6+0x1808] ;  /* 0x00180800060f7984 */ /* 0x000fe80000000000 */
[----:B------:R-:W-:Y:S04]  /*1940*/  LDS.U8 R21, [R6+0x2000] ;  /* 0x0020000006157984 */ /* 0x000fe80000000000 */
[----:B------:R-:W-:Y:S04]  /*1950*/  LDS.U8 R23, [R6+0x2008] ;  /* 0x0020080006177984 */ /* 0x000fe80000000000 */
[----:B------:R-:W2:Y:S04]  /*1960*/  LDS.U8 R8, [R114+0x800] ;  /* 0x0008000072087984 */ /* 0x000ea80000000000 */
[----:B------:R-:W3:Y:S04]  /*1970*/  LDS.U8 R12, [R114+0x808] ;  /* 0x00080800720c7984 */ /* 0x000ee80000000000 */
[----:B------:R-:W4:Y:S04]  /*1980*/  LDS.U8 R22, [R114+0x1000] ;  /* 0x0010000072167984 */ /* 0x000f280000000000 */
[----:B------:R-:W0:Y:S04]  /*1990*/  LDS.U8 R28, [R114+0x1008] ;  /* 0x00100800721c7984 */ /* 0x000e280000000000 */
[----:B------:R-:W1:Y:S04]  /*19a0*/  LDS.U8 R34, [R114+0x1800] ;  /* 0x0018000072227984 */ /* 0x000e680000000000 */
[----:B------:R-:W1:Y:S04]  /*19b0*/  LDS.U8 R38, [R114+0x1808] ;  /* 0x0018080072267984 */ /* 0x000e680000000000 */
[----:B------:R-:W1:Y:S04]  /*19c0*/  LDS.U8 R44, [R114+0x2000] ;  /* 0x00200000722c7984 */ /* 0x000e680000000000 */
[----:B------:R-:W1:Y:S04]  /*19d0*/  LDS.U8 R48, [R114+0x2008] ;  /* 0x0020080072307984 */ /* 0x000e680000000000 */
[----:B------:R-:W1:Y:S04]  /*19e0*/  LDS.U8 R10, [R116+0x800] ;  /* 0x00080000740a7984 */ /* 0x000e680000000000 */
[----:B------:R-:W1:Y:S04]  /*19f0*/  LDS.U8 R14, [R116+0x808] ;  /* 0x00080800740e7984 */ /* 0x000e680000000000 */
[----:B------:R-:W1:Y:S01]  /*1a00*/  LDS.U8 R26, [R116+0x1000] ;  /* 0x00100000741a7984 */ /* 0x000e620000000000 */
[----:B--2---:R-:W-:-:S03]  /*1a10*/  PRMT R5, R8, 0x7604, R5 ;  /* 0x0000760408057816 */ /* 0x004fc60000000005 */
[----:B------:R-:W2:Y:S01]  /*1a20*/  LDS.U8 R30, [R116+0x1008] ;  /* 0x00100800741e7984 */ /* 0x000ea20000000000 */
[----:B---3--:R-:W-:-:S03]  /*1a30*/  PRMT R7, R12, 0x7604, R7 ;  /* 0x000076040c077816 */ /* 0x008fc60000000007 */
[----:B------:R-:W3:Y:S01]  /*1a40*/  LDS.U8 R36, [R116+0x1800] ;  /* 0x0018000074247984 */ /* 0x000ee20000000000 */
[----:B----4-:R-:W-:-:S03]  /*1a50*/  PRMT R9, R22, 0x7604, R9 ;  /* 0x0000760416097816 */ /* 0x010fc60000000009 */
[----:B------:R-:W4:Y:S01]  /*1a60*/  LDS.U8 R40, [R116+0x1808] ;  /* 0x0018080074287984 */ /* 0x000f220000000000 */
[----:B0-----:R-:W-:-:S03]  /*1a70*/  PRMT R11, R28, 0x7604, R11 ;  /* 0x000076041c0b7816 */ /* 0x001fc6000000000b */
[----:B------:R-:W0:Y:S01]  /*1a80*/  LDS.U8 R46, [R116+0x2000] ;  /* 0x00200000742e7984 */ /* 0x000e220000000000 */
[----:B-1----:R-:W-:-:S03]  /*1a90*/  PRMT R13, R34, 0x7604, R13 ;  /* 0x00007604220d7816 */ /* 0x002fc6000000000d */
[----:B------:R-:W1:Y:S01]  /*1aa0*/  LDS.U8 R50, [R116+0x2008] ;  /* 0x0020080074327984 */ /* 0x000e620000000000 */
[----:B------:R-:W-:-:S03]  /*1ab0*/  PRMT R15, R38, 0x7604, R15 ;  /* 0x00007604260f7816 */ /* 0x000fc6000000000f */
        /* <DEDUP_REMOVED lines=11> */
[----:B--2---:R-:W-:-:S03]  /*1b70*/  PRMT R11, R30, 0x7054, R11 ;  /* 0x000070541e0b7816 */ /* 0x004fc6000000000b */
[----:B------:R-:W2:Y:S01]  /*1b80*/  LDS.U8 R110, [R115+0x2000] ;  /* 0x00200000736e7984 */ /* 0x000ea20000000000 */
[----:B---3--:R-:W-:-:S03]  /*1b90*/  PRMT R13, R36, 0x7054, R13 ;  /* 0x00007054240d7816 */ /* 0x008fc6000000000d */
[----:B------:R-:W3:Y:S01]  /*1ba0*/  LDS.U8 R52, [R115+0x2008] ;  /* 0x0020080073347984 */ /* 0x000ee20000000000 */
[----:B----4-:R-:W-:Y:S02]  /*1bb0*/  PRMT R15, R40, 0x7054, R15 ;  /* 0x00007054280f7816 */ /* 0x010fe4000000000f */
[----:B0-----:R-:W-:Y:S02]  /*1bc0*/  PRMT R21, R46, 0x7054, R21 ;  /* 0x000070542e157816 */ /* 0x001fe40000000015 */
[----:B-1----:R-:W-:Y:S02]  /*1bd0*/  PRMT R23, R50, 0x7054, R23 ;  /* 0x0000705432177816 */ /* 0x002fe40000000017 */
[----:B------:R-:W-:Y:S02]  /*1be0*/  PRMT R100, R100, 0x654, R5 ;  /* 0x0000065464647816 */ /* 0x000fe40000000005 */
[----:B------:R-:W-:Y:S02]  /*1bf0*/  PRMT R101, R20, 0x654, R7 ;  /* 0x0000065414657816 */ /* 0x000fe40000000007 */
[----:B------:R-:W-:-:S02]  /*1c00*/  PRMT R102, R102, 0x654, R9 ;  /* 0x0000065466667816 */ /* 0x000fc40000000009 */
[----:B------:R-:W-:Y:S02]  /*1c10*/  PRMT R103, R32, 0x654, R11 ;  /* 0x0000065420677816 */ /* 0x000fe4000000000b */
[----:B------:R-:W-:Y:S02]  /*1c20*/  PRMT R108, R108, 0x654, R13 ;  /* 0x000006546c6c7816 */ /* 0x000fe4000000000d */
[----:B------:R-:W-:Y:S02]  /*1c30*/  PRMT R109, R42, 0x654, R15 ;  /* 0x000006542a6d7816 */ /* 0x000fe4000000000f */
[----:B--2---:R-:W-:Y:S02]  /*1c40*/  PRMT R110, R110, 0x654, R21 ;  /* 0x000006546e6e7816 */ /* 0x004fe40000000015 */
[----:B---3--:R-:W-:Y:S02]  /*1c50*/  PRMT R111, R52, 0x654, R23 ;  /* 0x00000654346f7816 */ /* 0x008fe40000000017 */
[----:B------:R-:W-:Y:S01]  /*1c60*/  R2UR UR4, R24 ;  /* 0x00000000180472ca */ /* 0x000fe200000e0000 */
[----:B------:R-:W-:Y:S01]  /*1c70*/  UMOV UR7, 0x40000040 ;  /* 0x4000004000077882 */ /* 0x000fe20000000000 */
[----:B------:R-:W-:-:S11]  /*1c80*/  WARPGROUP.ARRIVE ;  /* 0x00000000000079c5 */ /* 0x000fd60000000000 */
[----:B------:R-:W-:-:S04]  /*1c90*/  USHF.R.U32.HI UR4, URZ, 0x4, UR4 ;  /* 0x000000043f047899 */ /* 0x000fc80008011604 */
[----:B------:R-:W-:-:S04]  /*1ca0*/  ULOP3.LUT UR4, UR4, 0x3fff, URZ, 0xc0, !UPT ;  /* 0x00003fff04047892 */ /* 0x000fc8000f8ec03f */
[----:B------:R-:W-:-:S04]  /*1cb0*/  ULOP3.LUT UR5, UR4, 0x10000, URZ, 0xfc, !UPT ;  /* 0x0001000004057892 */ /* 0x000fc8000f8efc3f */
[----:B------:R-:W-:-:S07]  /*1cc0*/  ULEA UR4, UR41, UR5, 0xa ;  /* 0x0000000529047291 */ /* 0x000fce000f8e503f */
[----:B------:R-:W-:Y:S02]  /*1cd0*/  UMOV UR6, UR4 ;  /* 0x0000000400067c82 */ /* 0x000fe40008000000 */
[----:B------:R-:W-:Y:S01]  /*1ce0*/  QGMMA.64x128x32.F32.E5M2.E5M2 R24, R100, gdesc[UR4], RZ, !UPT, gsb0 ;  /* 0x01e0000464187df3 */ /* 0x000fe2000c0038ff */
[----:B------:R-:W-:Y:S01]  /*1cf0*/  UIADD3 UR6, UR4, 0x2, URZ ;  /* 0x0000000204067890 */ /* 0x000fe2000fffe03f */
[----:B------:R-:W-:Y:S01]  /*1d00*/  UMOV UR7, 0x40000040 ;  /* 0x4000004000077882 */ /* 0x000fe20000000000 */
[----:B------:R-:W-:Y:S02]  /*1d10*/  WARPGROUP.DEPBAR.LE gsb0, 0x0 ;  /* 0x00008000000079c5 */ /* 0x000fe40000010000 */
[----:B------:R-:W-:-:S07]  /*1d20*/  WARPGROUP.ARRIVE ;  /* 0x00000000000079c5 */ /* 0x000fce0000000000 */
[----:B------:R-:W-:Y:S01]  /*1d30*/  QGMMA.64x128x32.F32.E5M2.E5M2 R24, R108, gdesc[UR4], R24, gsb0 ;  /* 0x01e000046c187df3 */ /* 0x000fe20008003818 */
[----:B------:R-:W-:Y:S01]  /*1d40*/  UIADD3 UR6, UR4, 0x4, URZ ;  /* 0x0000000404067890 */ /* 0x000fe2000fffe03f */
[----:B------:R-:W-:Y:S01]  /*1d50*/  UMOV UR7, 0x40000040 ;  /* 0x4000004000077882 */ /* 0x000fe20000000000 */
[----:B------:R-:W-:Y:S01]  /*1d60*/  UIADD3 UR4, UR4, 0x6, URZ ;  /* 0x0000000604047890 */ /* 0x000fe2000fffe03f */
[----:B------:R-:W-:Y:S02]  /*1d70*/  WARPGROUP.DEPBAR.LE gsb0, 0x0 ;  /* 0x00008000000079c5 */ /* 0x000fe40000010000 */
[----:B------:R-:W-:Y:S04]  /*1d80*/  LDS.U8 R5, [R6+0x2800] ;  /* 0x0028000006057984 */ /* 0x000fe80000000000 */
[----:B------:R-:W0:Y:S04]  /*1d90*/  LDS.U8 R8, [R114+0x2800] ;  /* 0x0028000072087984 */ /* 0x000e280000000000 */
[----:B------:R-:W-:Y:S04]  /*1da0*/  LDS.U8 R7, [R6+0x2808] ;  /* 0x0028080006077984 */ /* 0x000fe80000000000 */
[----:B------:R-:W1:Y:S04]  /*1db0*/  LDS.U8 R12, [R114+0x2808] ;  /* 0x00280800720c7984 */ /* 0x000e680000000000 */
[----:B------:R-:W-:Y:S04]  /*1dc0*/  LDS.U8 R9, [R6+0x3000] ;  /* 0x0030000006097984 */ /* 0x000fe80000000000 */
[----:B------:R-:W2:Y:S04]  /*1dd0*/  LDS.U8 R22, [R114+0x3000] ;  /* 0x0030000072167984 */ /* 0x000ea80000000000 */
[----:B------:R-:W-:Y:S04]  /*1de0*/  LDS.U8 R13, [R6+0x3008] ;  /* 0x00300800060d7984 */ /* 0x000fe80000000000 */
[----:B------:R-:W3:Y:S04]  /*1df0*/  LDS.U8 R108, [R114+0x3008] ;  /* 0x00300800726c7984 */ /* 0x000ee80000000000 */
[----:B------:R-:W4:Y:S04]  /*1e00*/  LDS.U8 R10, [R116+0x2800] ;  /* 0x00280000740a7984 */ /* 0x000f280000000000 */
[----:B------:R-:W4:Y:S04]  /*1e10*/  LDS.U8 R14, [R116+0x2808] ;  /* 0x00280800740e7984 */ /* 0x000f280000000000 */
[----:B------:R-:W4:Y:S04]  /*1e20*/  LDS.U8 R102, [R116+0x3000] ;  /* 0x0030000074667984 */ /* 0x000f280000000000 */
[----:B------:R-:W4:Y:S01]  /*1e30*/  LDS.U8 R110, [R116+0x3008] ;  /* 0x00300800746e7984 */ /* 0x000f220000000000 */
[----:B0-----:R-:W-:-:S03]  /*1e40*/  PRMT R5, R8, 0x7604, R5 ;  /* 0x0000760408057816 */ /* 0x001fc60000000005 */
[----:B------:R-:W0:Y:S04]  /*1e50*/  LDS.U8 R100, [R115+0x2800] ;  /* 0x0028000073647984 */ /* 0x000e280000000000 */
[----:B------:R-:W0:Y:S01]  /*1e60*/  LDS.U8 R20, [R115+0x2808] ;  /* 0x0028080073147984 */ /* 0x000e220000000000 */
[----:B-1----:R-:W-:-:S03]  /*1e70*/  PRMT R7, R12, 0x7604, R7 ;  /* 0x000076040c077816 */ /* 0x002fc60000000007 */
[----:B------:R-:W1:Y:S04]  /*1e80*/  LDS.U8 R11, [R115+0x3000] ;  /* 0x00300000730b7984 */ /* 0x000e680000000000 */
[----:B------:R-:W1:Y:S01]  /*1e90*/  LDS.U8 R112, [R115+0x3008] ;  /* 0x0030080073707984 */ /* 0x000e620000000000 */
[----:B--2---:R-:W-:Y:S02]  /*1ea0*/  PRMT R9, R22, 0x7604, R9 ;  /* 0x0000760416097816 */ /* 0x004fe40000000009 */
[----:B---3--:R-:W-:Y:S02]  /*1eb0*/  PRMT R13, R108, 0x7604, R13 ;  /* 0x000076046c0d7816 */ /* 0x008fe4000000000d */
[----:B----4-:R-:W-:Y:S02]  /*1ec0*/  PRMT R5, R10, 0x7054, R5 ;  /* 0x000070540a057816 */ /* 0x010fe40000000005 */
[----:B------:R-:W-:-:S02]  /*1ed0*/  PRMT R7, R14, 0x7054, R7 ;  /* 0x000070540e077816 */ /* 0x000fc40000000007 */
[----:B------:R-:W-:Y:S02]  /*1ee0*/  PRMT R102, R102, 0x7054, R9 ;  /* 0x0000705466667816 */ /* 0x000fe40000000009 */
[----:B------:R-:W-:Y:S02]  /*1ef0*/  PRMT R13, R110, 0x7054, R13 ;  /* 0x000070546e0d7816 */ /* 0x000fe4000000000d */
[----:B0-----:R-:W-:Y:S02]  /*1f00*/  PRMT R100, R100, 0x654, R5 ;  /* 0x0000065464647816 */ /* 0x001fe40000000005 */
[----:B------:R-:W-:Y:S02]  /*1f10*/  PRMT R101, R20, 0x654, R7 ;  /* 0x0000065414657816 */ /* 0x000fe40000000007 */
[----:B-1----:R-:W-:Y:S02]  /*1f20*/  PRMT R102, R11, 0x654, R102 ;  /* 0x000006540b667816 */ /* 0x002fe40000000066 */
[----:B------:R-:W-:-:S04]  /*1f30*/  PRMT R103, R112, 0x654, R13 ;  /* 0x0000065470677816 */ /* 0x000fc8000000000d */
[----:B------:R-:W-:-:S06]  /*1f40*/  WARPGROUP.ARRIVE ;  /* 0x00000000000079c5 */ /* 0x000fcc0000000000 */
[----:B------:R-:W-:Y:S01]  /*1f50*/  QGMMA.64x128x32.F32.E5M2.E5M2 R24, R100, gdesc[UR4], R24, gsb0 ;  /* 0x01e0000464187df3 */ /* 0x000fe20008003818 */
[----:B------:R-:W-:Y:S01]  /*1f60*/  UMOV UR6, UR4 ;  /* 0x0000000400067c82 */ /* 0x000fe20008000000 */
[----:B------:R-:W-:Y:S01]  /*1f70*/  UMOV UR7, 0x40000040 ;  /* 0x4000004000077882 */ /* 0x000fe20000000000 */
[----:B------:R-:W-:Y:S02]  /*1f80*/  WARPGROUP.DEPBAR.LE gsb0, 0x0 ;  /* 0x00008000000079c5 */ /* 0x000fe40000010000 */
[----:B------:R-:W-:Y:S04]  /*1f90*/  LDS.U8 R5, [R6+0x3800] ;  /* 0x0038000006057984 */ /* 0x000fe80000000000 */
[----:B------:R-:W0:Y:S04]  /*1fa0*/  LDS.U8 R8, [R114+0x3800] ;  /* 0x0038000072087984 */ /* 0x000e280000000000 */
[----:B------:R-:W-:Y:S04]  /*1fb0*/  LDS.U8 R7, [R6+0x3808] ;  /* 0x0038080006077984 */ /* 0x000fe80000000000 */
[----:B------:R-:W-:Y:S04]  /*1fc0*/  LDS.U8 R9, [R6+0x4000] ;  /* 0x0040000006097984 */ /* 0x000fe80000000000 */
[----:B------:R-:W-:Y:S04]  /*1fd0*/  LDS.U8 R11, [R6+0x4008] ;  /* 0x00400800060b7984 */ /* 0x000fe80000000000 */
[----:B------:R-:W1:Y:S04]  /*1fe0*/  LDS.U8 R12, [R114+0x3808] ;  /* 0x00380800720c7984 */ /* 0x000e680000000000 */
[----:B------:R-:W2:Y:S04]  /*1ff0*/  LDS.U8 R22, [R114+0x4000] ;  /* 0x0040000072167984 */ /* 0x000ea80000000000 */
[----:B------:R-:W3:Y:S04]  /*2000*/  LDS.U8 R102, [R114+0x4008] ;  /* 0x0040080072667984 */ /* 0x000ee80000000000 */
[----:B------:R-:W4:Y:S04]  /*2010*/  LDS.U8 R10, [R116+0x3800] ;  /* 0x00380000740a7984 */ /* 0x000f280000000000 */
[----:B------:R-:W4:Y:S04]  /*2020*/  LDS.U8 R14, [R116+0x3808] ;  /* 0x00380800740e7984 */ /* 0x000f280000000000 */
[----:B------:R-:W4:Y:S04]  /*2030*/  LDS.U8 R100, [R116+0x4000] ;  /* 0x0040000074647984 */ /* 0x000f280000000000 */
[----:B------:R-:W4:Y:S01]  /*2040*/  LDS.U8 R112, [R116+0x4008] ;  /* 0x0040080074707984 */ /* 0x000f220000000000 */
[----:B0-----:R-:W-:-:S03]  /*2050*/  PRMT R5, R8, 0x7604, R5 ;  /* 0x0000760408057816 */ /* 0x001fc60000000005 */
[----:B------:R-:W0:Y:S04]  /*2060*/  LDS.U8 R108, [R115+0x3800] ;  /* 0x00380000736c7984 */ /* 0x000e280000000000 */
[----:B------:R-:W0:Y:S04]  /*2070*/  LDS.U8 R20, [R115+0x3808] ;  /* 0x0038080073147984 */ /* 0x000e280000000000 */
[----:B------:R-:W0:Y:S04]  /*2080*/  LDS.U8 R110, [R115+0x4000] ;  /* 0x00400000736e7984 */ /* 0x000e280000000000 */
[----:B------:R-:W0:Y:S01]  /*2090*/  LDS.U8 R6, [R115+0x4008] ;  /* 0x0040080073067984 */ /* 0x000e220000000000 */
[----:B-1----:R-:W-:-:S02]  /*20a0*/  PRMT R7, R12, 0x7604, R7 ;  /* 0x000076040c077816 */ /* 0x002fc40000000007 */
[----:B--2---:R-:W-:Y:S02]  /*20b0*/  PRMT R9, R22, 0x7604, R9 ;  /* 0x0000760416097816 */ /* 0x004fe40000000009 */
[----:B---3--:R-:W-:Y:S02]  /*20c0*/  PRMT R11, R102, 0x7604, R11 ;  /* 0x00007604660b7816 */ /* 0x008fe4000000000b */
[----:B----4-:R-:W-:Y:S02]  /*20d0*/  PRMT R5, R10, 0x7054, R5 ;  /* 0x000070540a057816 */ /* 0x010fe40000000005 */
[----:B------:R-:W-:Y:S02]  /*20e0*/  PRMT R7, R14, 0x7054, R7 ;  /* 0x000070540e077816 */ /* 0x000fe40000000007 */
[----:B------:R-:W-:Y:S02]  /*20f0*/  PRMT R9, R100, 0x7054, R9 ;  /* 0x0000705464097816 */ /* 0x000fe40000000009 */
[----:B------:R-:W-:-:S02]  /*2100*/  PRMT R11, R112, 0x7054, R11 ;  /* 0x00007054700b7816 */ /* 0x000fc4000000000b */
[----:B0-----:R-:W-:Y:S02]  /*2110*/  PRMT R108, R108, 0x654, R5 ;  /* 0x000006546c6c7816 */ /* 0x001fe40000000005 */
[----:B------:R-:W-:Y:S02]  /*2120*/  PRMT R109, R20, 0x654, R7 ;  /* 0x00000654146d7816 */ /* 0x000fe40000000007 */
[----:B------:R-:W-:Y:S02]  /*2130*/  PRMT R110, R110, 0x654, R9 ;  /* 0x000006546e6e7816 */ /* 0x000fe40000000009 */
[----:B------:R-:W-:-:S04]  /*2140*/  PRMT R111, R6, 0x654, R11 ;  /* 0x00000654066f7816 */ /* 0x000fc8000000000b */
[----:B------:R-:W-:-:S06]  /*2150*/  WARPGROUP.ARRIVE ;  /* 0x00000000000079c5 */ /* 0x000fcc0000000000 */
[----:B------:R-:W-:Y:S03]  /*2160*/  QGMMA.64x128x32.F32.E5M2.E5M2 R24, R108, gdesc[UR4], R24, gsb0 ;  /* 0x01e000046c187df3 */ /* 0x000fe60008003818 */
[----:B------:R-:W-:Y:S02]  /*2170*/  WARPGROUP.DEPBAR.LE gsb0, 0x0 ;  /* 0x00008000000079c5 */ /* 0x000fe40000010000 */
[----:B------:R-:W-:Y:S05]  /*2180*/  @!P2 BRA `(.L_x_22) ;  /* 0x000000140090a947 */ /* 0x000fea0003800000 */
[----:B------:R-:W-:Y:S05]  /*2190*/  @!P0 BRA `(.L_x_23) ;  /* 0x0000000000048947 */ /* 0x000fea0003800000 */
[----:B------:R-:W-:Y:S01]  /*21a0*/  BPT.TRAP 0x1 ;  /* 0x000000040000795c */ /* 0x000fe20000300000 */
.L_x_23:
[----:B------:R-:W-:-:S05]  /*21b0*/  IMAD.SHL.U32 R12, R0, 0x4000, RZ ;  /* 0x00004000000c7824 */ /* 0x000fca00078e00ff */
[----:B------:R-:W-:Y:S01]  /*21c0*/  IADD3 R5, R3, R12, R96 ;  /* 0x0000000c03057210 */ /* 0x000fe20007ffe060 */
[----:B------:R-:W-:Y:S06]  /*21d0*/  @P1 BRA `(.L_x_24) ;  /* 0x0000000000081947 */ /* 0x000fec0003800000 */
[----:B------:R-:W0:Y:S02]  /*21e0*/  SYNCS.PHASECHK.TRANS64.TRYWAIT P1, [R4+URZ], R117 ;  /* 0x00000075040075a7 */ /* 0x000e24000802017f */
[----:B0-----:R-:W-:Y:S05]  /*21f0*/  @!P1 BRA `(.L_x_25) ;  /* 0x0000008000109947 */ /* 0x001fea0003800000 */
.L_x_24:
[C-C-:B------:R-:W-:Y:S01]  /*2200*/  IMAD.IADD R14, R99.reuse, 0x1, R5.reuse ;  /* 0x00000001630e7824 */ /* 0x140fe200078e0205 */
[----:B0-----:R-:W-:Y:S01]  /*2210*/  LDS.U8 R4, [R5+0x800] ;  /* 0x0008000005047984 */ /* 0x001fe20000000000 */
[----:B------:R-:W-:Y:S01]  /*2220*/  IMAD.IADD R20, R104, 0x1, R5 ;  /* 0x0000000168147824 */ /* 0x000fe200078e0205 */
[----:B------:R-:W0:Y:S02]  /*2230*/  LDC R100, c[0x0][0x28c] ;  /* 0x0000a300ff647b82 */ /* 0x000e240000000800 */
[----:B------:R-:W1:Y:S01]  /*2240*/  LDS.U8 R7, [R14+0x800] ;  /* 0x000800000e077984 */ /* 0x000e620000000000 */
[----:B------:R-:W-:-:S03]  /*2250*/  IMAD.IADD R22, R99, 0x1, R20 ;  /* 0x0000000163167824 */ /* 0x000fc600078e0214 */
[----:B------:R-:W-:Y:S04]  /*2260*/  LDS.U8 R6, [R5+0x808] ;  /* 0x0008080005067984 */ /* 0x000fe80000000000 */
[----:B------:R-:W-:Y:S04]  /*2270*/  LDS.U8 R8, [R5+0x1000] ;  /* 0x0010000005087984 */ /* 0x000fe80000000000 */
[----:B------:R-:W-:Y:S04]  /*2280*/  LDS.U8 R10, [R5+0x1008] ;  /* 0x00100800050a7984 */ /* 0x000fe80000000000 */
[----:B------:R-:W2:Y:S04]  /*2290*/  LDS.U8 R13, [R14+0x808] ;  /* 0x000808000e0d7984 */ /* 0x000ea80000000000 */
[----:B------:R-:W3:Y:S01]  /*22a0*/  LDS.U8 R21, [R14+0x1000] ;  /* 0x001000000e157984 */ /* 0x000ee20000000000 */
[----:B0-----:R-:W-:-:S03]  /*22b0*/  ISETP.GE.AND P1, PT, R100, 0x101, PT ;  /* 0x000001016400780c */ /* 0x001fc60003f26270 */
[----:B------:R-:W0:Y:S04]  /*22c0*/  LDS.U8 R103, [R14+0x1008] ;  /* 0x001008000e677984 */ /* 0x000e280000000000 */
[----:B------:R-:W4:Y:S04]  /*22d0*/  LDS.U8 R9, [R20+0x800] ;  /* 0x0008000014097984 */ /* 0x000f280000000000 */
[----:B------:R-:W4:Y:S04]  /*22e0*/  LDS.U8 R15, [R20+0x808] ;  /* 0x00080800140f7984 */ /* 0x000f280000000000 */
[----:B------:R-:W4:Y:S04]  /*22f0*/  LDS.U8 R23, [R20+0x1000] ;  /* 0x0010000014177984 */ /* 0x000f280000000000 */
[----:B------:R-:W4:Y:S01]  /*2300*/  LDS.U8 R109, [R20+0x1008] ;  /* 0x00100800146d7984 */ /* 0x000f220000000000 */
[----:B-1----:R-:W-:-:S03]  /*2310*/  PRMT R4, R7, 0x7604, R4 ;  /* 0x0000760407047816 */ /* 0x002fc60000000004 */
[----:B------:R-:W1:Y:S04]  /*2320*/  LDS.U8 R11, [R22+0x800] ;  /* 0x00080000160b7984 */ /* 0x000e680000000000 */
[----:B------:R-:W1:Y:S04]  /*2330*/  LDS.U8 R101, [R22+0x808] ;  /* 0x0008080016657984 */ /* 0x000e680000000000 */
[----:B------:R-:W1:Y:S04]  /*2340*/  LDS.U8 R5, [R22+0x1000] ;  /* 0x0010000016057984 */ /* 0x000e680000000000 */
[----:B------:R-:W1:Y:S01]  /*2350*/  LDS.U8 R111, [R22+0x1008] ;  /* 0x00100800166f7984 */ /* 0x000e620000000000 */
[----:B--2---:R-:W-:-:S02]  /*2360*/  PRMT R6, R13, 0x7604, R6 ;  /* 0x000076040d067816 */ /* 0x004fc40000000006 */
[----:B---3--:R-:W-:Y:S02]  /*2370*/  PRMT R8, R21, 0x7604, R8 ;  /* 0x0000760415087816 */ /* 0x008fe40000000008 */
[----:B0-----:R-:W-:Y:S02]  /*2380*/  PRMT R10, R103, 0x7604, R10 ;  /* 0x00007604670a7816 */ /* 0x001fe4000000000a */
[----:B----4-:R-:W-:Y:S02]  /*2390*/  PRMT R4, R9, 0x7054, R4 ;  /* 0x0000705409047816 */ /* 0x010fe40000000004 */
[----:B------:R-:W-:Y:S02]  /*23a0*/  PRMT R6, R15, 0x7054, R6 ;  /* 0x000070540f067816 */ /* 0x000fe40000000006 */
[----:B------:R-:W-:Y:S02]  /*23b0*/  PRMT R8, R23, 0x7054, R8 ;  /* 0x0000705417087816 */ /* 0x000fe40000000008 */
[----:B------:R-:W-:-:S02]  /*23c0*/  PRMT R10, R109, 0x7054, R10 ;  /* 0x000070546d0a7816 */ /* 0x000fc4000000000a */
[----:B-1----:R-:W-:Y:S01]  /*23d0*/  PRMT R100, R11, 0x654, R4 ;  /* 0x000006540b647816 */ /* 0x002fe20000000004 */
[----:B------:R-:W-:Y:S01]  /*23e0*/  IMAD.U32 R4, RZ, RZ, UR41 ;  /* 0x00000029ff047e24 */ /* 0x000fe2000f8e00ff */
[----:B------:R-:W-:Y:S02]  /*23f0*/  PRMT R101, R101, 0x654, R6 ;  /* 0x0000065465657816 */ /* 0x000fe40000000006 */
[----:B------:R-:W-:Y:S02]  /*2400*/  PRMT R102, R5, 0x654, R8 ;  /* 0x0000065405667816 */ /* 0x000fe40000000008 */
[----:B------:R-:W-:Y:S01]  /*2410*/  PRMT R103, R111, 0x654, R10 ;  /* 0x000006546f677816 */ /* 0x000fe2000000000a */
[----:B------:R-:W-:Y:S06]  /*2420*/  @!P1 BRA `(.L_x_26) ;  /* 0x0000000800f49947 */ /* 0x000fec0003800000 */
[----:B------:R-:W-:Y:S01]  /*2430*/  R2UR UR7, R0 ;  /* 0x00000000000772ca */ /* 0x000fe200000e0000 */
[----:B------:R-:W-:Y:S02]  /*2440*/  IMAD.U32 R5, RZ, RZ, UR44 ;  /* 0x0000002cff057e24 */ /* 0x000fe4000f8e00ff */
[----:B------:R-:W-:-:S12]  /*2450*/  IMAD.U32 R4, RZ, RZ, UR41 ;  /* 0x00000029ff047e24 */ /* 0x000fd8000f8e00ff */
.L_x_34:
[----:B------:R-:W-:-:S04]  /*2460*/  UIADD3 UR4, UR7, 0x1, URZ ;  /* 0x0000000107047890 */ /* 0x000fc8000fffe03f */
[----:B------:R-:W-:-:S04]  /*2470*/  UISETP.NE.AND UP0, UPT, UR4, 0x7, UPT ;  /* 0x000000070400788c */ /* 0x000fc8000bf05270 */
[----:B------:R-:W-:Y:S02]  /*2480*/  USEL UR6, URZ, 0x1, UP0 ;  /* 0x000000013f067887 */ /* 0x000fe40008000000 */
[----:B------:R-:W-:-:S04]  /*2490*/  USEL UR4, UR4, URZ, UP0 ;  /* 0x0000003f04047287 */ /* 0x000fc80008000000 */
[----:B------:R-:W-:Y:S02]  /*24a0*/  LOP3.LUT R113, R113, UR6, RZ, 0x3c, !PT ;  /* 0x0000000671717c12 */ /* 0x000fe4000f8e3cff */
[----:B------:R-:W-:Y:S01]  /*24b0*/  IMAD.U32 R0, RZ, RZ, UR4 ;  /* 0x00000004ff007e24 */ /* 0x000fe2000f8e00ff */
[----:B------:R-:W-:Y:S06]  /*24c0*/  @!P0 BRA `(.L_x_27) ;  /* 0x0000000000048947 */ /* 0x000fec0003800000 */
[----:B------:R-:W-:Y:S01]  /*24d0*/  BPT.TRAP 0x1 ;  /* 0x000000040000795c */ /* 0x000fe20000300000 */
.L_x_27:
[----:B------:R-:W0:Y:S01]  /*24e0*/  S2UR UR6, SR_CgaCtaId ;  /* 0x00000000000679c3 */ /* 0x000e220000008800 */
[----:B------:R-:W-:Y:S01]  /*24f0*/  UMOV UR4, 0x400 ;  /* 0x0000040000047882 */ /* 0x000fe20000000000 */
[----:B------:R-:W-:Y:S01]  /*2500*/  SHF.L.U32 R117, R113, 0x1f, RZ ;  /* 0x0000001f71757819 */ /* 0x000fe200000006ff */
[----:B------:R-:W-:Y:S01]  /*2510*/  UMOV UR11, 0x40000040 ;  /* 0x40000040000b7882 */ /* 0x000fe20000000000 */
[----:B------:R-:W-:-:S04]  /*2520*/  IMAD.U32 R7, RZ, RZ, UR7 ;  /* 0x00000007ff077e24 */ /* 0x000fc8000f8e00ff */
[----:B------:R-:W-:Y:S01]  /*2530*/  IMAD R6, R7, 0x4000, R96 ;  /* 0x0000400007067824 */ /* 0x000fe200078e0260 */
[----:B0-----:R-:W-:Y:S02]  /*2540*/  ULEA UR4, UR6, UR4, 0x18 ;  /* 0x0000000406047291 */ /* 0x001fe4000f8ec03f */
[----:B------:R-:W-:-:S04]  /*2550*/  ULEA UR6, UR7, UR5, 0xa ;  /* 0x0000000507067291 */ /* 0x000fc8000f8e503f */
[----:B------:R-:W-:Y:S01]  /*2560*/  IMAD.U32 R3, RZ, RZ, UR4 ;  /* 0x00000004ff037e24 */ /* 0x000fe2000f8e00ff */
[----:B------:R-:W-:Y:S02]  /*2570*/  UIADD3 UR4, UR6, 0x2, URZ ;  /* 0x0000000206047890 */ /* 0x000fe4000fffe03f */
[----:B------:R-:W-:Y:S01]  /*2580*/  UMOV UR10, UR6 ;  /* 0x00000006000a7c82 */ /* 0x000fe20008000000 */
[----:B------:R-:W-:Y:S02]  /*2590*/  IMAD R20, R0, 0x8, R3 ;  /* 0x0000000800147824 */ /* 0x000fe400078e0203 */
[----:B------:R-:W-:Y:S02]  /*25a0*/  IMAD.IADD R22, R3, 0x1, R6 ;  /* 0x0000000103167824 */ /* 0x000fe400078e0206 */
[----:B------:R0:W1:Y:S01]  /*25b0*/  SYNCS.PHASECHK.TRANS64.TRYWAIT P1, [R20+URZ], R117 ;  /* 0x00000075140075a7 */ /* 0x000062000802017f */
[----:B------:R-:W-:Y:S01]  /*25c0*/  WARPGROUP.ARRIVE ;  /* 0x00000000000079c5 */ /* 0x000fe20000000000 */
[----:B------:R-:W-:-:S02]  /*25d0*/  IMAD.IADD R112, R99, 0x1, R22 ;  /* 0x0000000163707824 */ /* 0x000fc400078e0216 */
[----:B------:R-:W-:-:S03]  /*25e0*/  IMAD.IADD R114, R104, 0x1, R22 ;  /* 0x0000000168727824 */ /* 0x000fc600078e0216 */
[----:B------:R-:W-:Y:S01]  /*25f0*/  QGMMA.64x128x32.F32.E5M2.E5M2 R24, R100, gdesc[UR8], R24, gsb0 ;  /* 0x01e0000864187df3 */ /* 0x000fe20008003818 */
[----:B------:R-:W-:Y:S01]  /*2600*/  IMAD.IADD R116, R99, 0x1, R114 ;  /* 0x0000000163747824 */ /* 0x000fe200078e0272 */
[----:B------:R-:W-:Y:S01]  /*2610*/  UMOV UR10, UR4 ;  /* 0x00000004000a7c82 */ /* 0x000fe20008000000 */
[----:B------:R-:W-:Y:S01]  /*2620*/  UMOV UR11, 0x40000040 ;  /* 0x40000040000b7882 */ /* 0x000fe20000000000 */
[----:B------:R-:W-:Y:S02]  /*2630*/  WARPGROUP.DEPBAR.LE gsb0, 0x0 ;  /* 0x00008000000079c5 */ /* 0x000fe40000010000 */
[----:B------:R-:W-:Y:S04]  /*2640*/  LDS.U8 R6, [R22+0x1800] ;  /* 0x0018000016067984 */ /* 0x000fe80000000000 */
[----:B------:R-:W2:Y:S04]  /*2650*/  LDS.U8 R7, [R112+0x1800] ;  /* 0x0018000070077984 */ /* 0x000ea80000000000 */
[----:B------:R-:W-:Y:S04]  /*2660*/  LDS.U8 R8, [R22+0x1808] ;  /* 0x0018080016087984 */ /* 0x000fe80000000000 */
[----:B------:R-:W3:Y:S04]  /*2670*/  LDS.U8 R13, [R112+0x1808] ;  /* 0x00180800700d7984 */ /* 0x000ee80000000000 */
[----:B------:R-:W-:Y:S04]  /*2680*/  LDS.U8 R10, [R22+0x2000] ;  /* 0x00200000160a7984 */ /* 0x000fe80000000000 */
[----:B------:R-:W4:Y:S04]  /*2690*/  LDS.U8 R21, [R112+0x2000] ;  /* 0x0020000070157984 */ /* 0x000f280000000000 */
[----:B------:R-:W-:Y:S04]  /*26a0*/  LDS.U8 R12, [R22+0x2008] ;  /* 0x00200800160c7984 */ /* 0x000fe80000000000 */
[----:B------:R-:W0:Y:S04]  /*26b0*/  LDS.U8 R103, [R112+0x2008] ;  /* 0x0020080070677984 */ /* 0x000e280000000000 */
[----:B------:R-:W1:Y:S04]  /*26c0*/  LDS.U8 R9, [R114+0x1800] ;  /* 0x0018000072097984 */ /* 0x000e680000000000 */
[----:B------:R-:W1:Y:S04]  /*26d0*/  LDS.U8 R15, [R114+0x1808] ;  /* 0x00180800720f7984 */ /* 0x000e680000000000 */
[----:B------:R-:W1:Y:S04]  /*26e0*/  LDS.U8 R23, [R114+0x2000] ;  /* 0x0020000072177984 */ /* 0x000e680000000000 */
[----:B------:R-:W1:Y:S01]  /*26f0*/  LDS.U8 R111, [R114+0x2008] ;  /* 0x00200800726f7984 */ /* 0x000e620000000000 */
[----:B--2---:R-:W-:-:S03]  /*2700*/  PRMT R6, R7, 0x7604, R6 ;  /* 0x0000760407067816 */ /* 0x004fc60000000006 */
[----:B------:R-:W2:Y:S04]  /*2710*/  LDS.U8 R11, [R116+0x1800] ;  /* 0x00180000740b7984 */ /* 0x000ea80000000000 */
[----:B------:R-:W2:Y:S01]  /*2720*/  LDS.U8 R109, [R116+0x1808] ;  /* 0x00180800746d7984 */ /* 0x000ea20000000000 */
[----:B---3--:R-:W-:-:S03]  /*2730*/  PRMT R8, R13, 0x7604, R8 ;  /* 0x000076040d087816 */ /* 0x008fc60000000008 */
[----:B------:R-:W3:Y:S04]  /*2740*/  LDS.U8 R101, [R116+0x2000] ;  /* 0x0020000074657984 */ /* 0x000ee80000000000 */
[----:B------:R-:W3:Y:S01]  /*2750*/  LDS.U8 R14, [R116+0x2008] ;  /* 0x00200800740e7984 */ /* 0x000ee20000000000 */
[----:B----4-:R-:W-:Y:S02]  /*2760*/  PRMT R10, R21, 0x7604, R10 ;  /* 0x00007604150a7816 */ /* 0x010fe4000000000a */
[----:B0-----:R-:W-:Y:S02]  /*2770*/  PRMT R12, R103, 0x7604, R12 ;  /* 0x00007604670c7816 */ /* 0x001fe4000000000c */
[----:B-1----:R-:W-:Y:S02]  /*2780*/  PRMT R6, R9, 0x7054, R6 ;  /* 0x0000705409067816 */ /* 0x002fe40000000006 */
[----:B------:R-:W-:-:S02]  /*2790*/  PRMT R8, R15, 0x7054, R8 ;  /* 0x000070540f087816 */ /* 0x000fc40000000008 */
[----:B------:R-:W-:Y:S02]  /*27a0*/  PRMT R10, R23, 0x7054, R10 ;  /* 0x00007054170a7816 */ /* 0x000fe4000000000a */
[----:B------:R-:W-:Y:S02]  /*27b0*/  PRMT R111, R111, 0x7054, R12 ;  /* 0x000070546f6f7816 */ /* 0x000fe4000000000c */
[----:B--2---:R-:W-:Y:S02]  /*27c0*/  PRMT R108, R11, 0x654, R6 ;  /* 0x000006540b6c7816 */ /* 0x004fe40000000006 */
[----:B------:R-:W-:Y:S02]  /*27d0*/  PRMT R109, R109, 0x654, R8 ;  /* 0x000006546d6d7816 */ /* 0x000fe40000000008 */
[----:B---3--:R-:W-:Y:S02]  /*27e0*/  PRMT R110, R101, 0x654, R10 ;  /* 0x00000654656e7816 */ /* 0x008fe4000000000a */
[----:B------:R-:W-:-:S04]  /*27f0*/  PRMT R111, R14, 0x654, R111 ;  /* 0x000006540e6f7816 */ /* 0x000fc8000000006f */
[----:B------:R-:W-:-:S06]  /*2800*/  WARPGROUP.ARRIVE ;  /* 0x00000000000079c5 */ /* 0x000fcc0000000000 */
[----:B------:R-:W-:Y:S03]  /*2810*/  QGMMA.64x128x32.F32.E5M2.E5M2 R24, R108, gdesc[UR8], R24, gsb0 ;  /* 0x01e000086c187df3 */ /* 0x000fe60008003818 */
        /* <DEDUP_REMOVED lines=28> */
[----:B------:R-:W-:Y:S01]  /*29e0*/  PRMT R103, R115, 0x654, R12 ;  /* 0x0000065473677816 */ /* 0x000fe2000000000c */
[----:B------:R-:W-:Y:S06]  /*29f0*/  @!P0 BRA `(.L_x_28) ;  /* 0x0000000000048947 */ /* 0x000fec0003800000 */
[----:B------:R-:W-:Y:S01]  /*2a00*/  BPT.TRAP 0x1 ;  /* 0x000000040000795c */ /* 0x000fe20000300000 */
.L_x_28:
[----:B------:R-:W-:Y:S01]  /*2a10*/  IMAD R6, R4, 0x8, R3 ;  /* 0x0000000804067824 */ /* 0x000fe200078e0203 */
[----:B------:R-:W-:-:S03]  /*2a20*/  ISETP.GT.U32.AND P2, PT, R18, 0x1, PT ;  /* 0x000000011200780c */ /* 0x000fc60003f44070 */
[----:B------:R-:W-:-:S05]  /*2a30*/  VIADD R6, R6, 0x38 ;  /* 0x0000003806067836 */ /* 0x000fca0000000000 */
[----:B------:R-:W-:-:S04]  /*2a40*/  PRMT R6, RZ, 0x654, R6 ;  /* 0x00000654ff067816 */ /* 0x000fc80000000006 */
[----:B------:R0:W-:Y:S01]  /*2a50*/  SYNCS.ARRIVE.TRANS64.RED.A1T0 RZ, [R6+URZ], RZ ;  /* 0x000000ff06ff79a7 */ /* 0x0001e2000810043f */
[----:B------:R-:W-:Y:S05]  /*2a60*/  @P2 BRA `(.L_x_29) ;  /* 0x0000000000042947 */ /* 0x000fea0003800000 */
[----:B------:R-:W-:Y:S01]  /*2a70*/  BPT.TRAP 0x1 ;  /* 0x000000040000795c */ /* 0x000fe20000300000 */
.L_x_29:
[----:B------:R-:W-:Y:S01]  /*2a80*/  UIADD3 UR4, UR6, 0x4, URZ ;  /* 0x0000000406047890 */ /* 0x000fe2000fffe03f */
[----:B------:R-:W-:Y:S01]  /*2a90*/  WARPGROUP.ARRIVE ;  /* 0x00000000000079c5 */ /* 0x000fe20000000000 */
[----:B------:R-:W-:Y:S01]  /*2aa0*/  UMOV UR11, 0x40000040 ;  /* 0x40000040000b7882 */ /* 0x000fe20000000000 */
[----:B------:R-:W-:-:S04]  /*2ab0*/  VIADD R4, R4, 0x1 ;  /* 0x0000000104047836 */ /* 0x000fc80000000000 */
[----:B------:R-:W-:Y:S01]  /*2ac0*/  UMOV UR10, UR4 ;  /* 0x00000004000a7c82 */ /* 0x000fe20008000000 */
[C---:B------:R-:W-:Y:S01]  /*2ad0*/  ISETP.NE.AND P2, PT, R4.reuse, 0x7, PT ;  /* 0x000000070400780c */ /* 0x040fe20003f45270 */
[----:B------:R-:W-:Y:S03]  /*2ae0*/  QGMMA.64x128x32.F32.E5M2.E5M2 R24, R100, gdesc[UR8], R24, gsb0 ;  /* 0x01e0000864187df3 */ /* 0x000fe60008003818 */
[----:B------:R-:W-:Y:S01]  /*2af0*/  SEL R4, R4, RZ, P2 ;  /* 0x000000ff04047207 */ /* 0x000fe20001000000 */
[----:B------:R-:W-:Y:S02]  /*2b00*/  WARPGROUP.DEPBAR.LE gsb0, 0x0 ;  /* 0x00008000000079c5 */ /* 0x000fe40000010000 */
[----:B0-----:R-:W-:Y:S04]  /*2b10*/  LDS.U8 R6, [R22+0x3800] ;  /* 0x0038000016067984 */ /* 0x001fe80000000000 */
        /* <DEDUP_REMOVED lines=29> */
.L_x_30:
[----:B------:R-:W-:Y:S01]  /*2cf0*/  IMAD.SHL.U32 R12, R0, 0x4000, RZ ;  /* 0x00004000000c7824 */ /* 0x000fe200078e00ff */
[----:B------:R-:W-:Y:S04]  /*2d00*/  BSSY B0, `(.L_x_31) ;  /* 0x0000005000007945 */ /* 0x000fe80003800000 */
[----:B------:R-:W-:Y:S01]  /*2d10*/  IADD3 R22, R3, R12, R96 ;  /* 0x0000000c03167210 */ /* 0x000fe20007ffe060 */
[----:B------:R-:W-:Y:S06]  /*2d20*/  @P1 BRA `(.L_x_32) ;  /* 0x0000000000081947 */ /* 0x000fec0003800000 */
[----:B------:R-:W0:Y:S02]  /*2d30*/  SYNCS.PHASECHK.TRANS64.TRYWAIT P1, [R20+URZ], R117 ;  /* 0x00000075140075a7 */ /* 0x000e24000802017f */
[----:B0-----:R-:W-:Y:S05]  /*2d40*/  @!P1 BRA `(.L_x_33) ;  /* 0x0000007400509947 */ /* 0x001fea0003800000 */
.L_x_32:
[----:B------:R-:W-:Y:S05]  /*2d50*/  BSYNC B0 ;  /* 0x0000000000007941 */ /* 0x000fea0003800000 */
.L_x_31:
[C-C-:B0-----:R-:W-:Y:S01]  /*2d60*/  IMAD.IADD R20, R99.reuse, 0x1, R22.reuse ;  /* 0x0000000163147824 */ /* 0x141fe200078e0216 */
[----:B------:R-:W-:Y:S01]  /*2d70*/  LDS.U8 R10, [R22+0x1000] ;  /* 0x00100000160a7984 */ /* 0x000fe20000000000 */
[----:B------:R-:W-:Y:S01]  /*2d80*/  IMAD.IADD R100, R104, 0x1, R22 ;  /* 0x0000000168647824 */ /* 0x000fe200078e0216 */
[----:B------:R-:W-:Y:S05]  /*2d90*/  WARPSYNC.ALL ;  /* 0x0000000000007948 */ /* 0x000fea0003800000 */
[----:B------:R-:W0:Y:S01]  /*2da0*/  LDS.U8 R21, [R20+0x1000] ;  /* 0x0010000014157984 */ /* 0x000e220000000000 */
[----:B------:R-:W-:-:S03]  /*2db0*/  IMAD.IADD R102, R99, 0x1, R100 ;  /* 0x0000000163667824 */ /* 0x000fc600078e0264 */
        /* <DEDUP_REMOVED lines=14> */
[----:B------:R0:W0:Y:S01]  /*2ea0*/  LDS.U8 R119, [R102+0x1008] ;  /* 0x0010080066777984 */ /* 0x0000220000000000 */
        /* <DEDUP_REMOVED lines=10> */
[----:B------:R-:W-:Y:S01]  /*2f50*/  PRMT R103, R119, 0x654, R14 ;  /* 0x0000065477677816 */ /* 0x000fe2000000000e */
[----:B------:R-:W-:Y:S01]  /*2f60*/  UIADD3 UR4, UR6, 0x6, URZ ;  /* 0x0000000606047890 */ /* 0x000fe2000fffe03f */
[----:B------:R-:W-:Y:S01]  /*2f70*/  WARPGROUP.ARRIVE ;  /* 0x00000000000079c5 */ /* 0x000fe20000000000 */
[----:B------:R-:W-:Y:S01]  /*2f80*/  UMOV UR7, 0x40000040 ;  /* 0x4000004000077882 */ /* 0x000fe20000000000 */
[C---:B------:R-:W-:Y:S01]  /*2f90*/  ISETP.GT.AND P1, PT, R5.reuse, 0x2, PT ;  /* 0x000000020500780c */ /* 0x040fe20003f24270 */
[----:B------:R-:W-:-:S03]  /*2fa0*/  VIADD R5, R5, 0xffffffff ;  /* 0xffffffff05057836 */ /* 0x000fc60000000000 */
[----:B------:R-:W-:Y:S02]  /*2fb0*/  UMOV UR6, UR4 ;  /* 0x0000000400067c82 */ /* 0x000fe40008000000 */
[----:B------:R-:W-:Y:S01]  /*2fc0*/  QGMMA.64x128x32.F32.E5M2.E5M2 R24, R108, gdesc[UR4], R24, gsb0 ;  /* 0x01e000046c187df3 */ /* 0x000fe20008003818 */
[----:B------:R-:W-:Y:S02]  /*2fd0*/  R2UR UR7, R0 ;  /* 0x00000000000772ca */ /* 0x000fe400000e0000 */
[----:B------:R-:W-:-:S04]  /*2fe0*/  WARPGROUP.DEPBAR.LE gsb0, 0x0 ;  /* 0x00008000000079c5 */ /* 0x000fc80000010000 */
[----:B------:R-:W-:Y:S09]  /*2ff0*/  @P1 BRA `(.L_x_34) ;  /* 0xfffffff400181947 */ /* 0x000ff2000383ffff */
.L_x_26:
[----:B------:R-:W-:Y:S01]  /*3000*/  IMAD.MOV.U32 R7, RZ, RZ, 0x40000040 ;  /* 0x40000040ff077424 */ /* 0x000fe200078e00ff */
[----:B------:R-:W-:Y:S01]  /*3010*/  LEA R6, R0, UR5, 0xa ;  /* 0x0000000500067c11 */ /* 0x000fe2000f8e50ff */
[----:B------:R-:W-:Y:S01]  /*3020*/  WARPGROUP.ARRIVE ;  /* 0x00000000000079c5 */ /* 0x000fe20000000000 */
[----:B------:R-:W-:Y:S01]  /*3030*/  IADD3 R20, R3, R12, R96 ;  /* 0x0000000c03147210 */ /* 0x000fe20007ffe060 */
[----:B------:R-:W-:Y:S01]  /*3040*/  IMAD.MOV.U32 R9, RZ, RZ, 0x40000040 ;  /* 0x40000040ff097424 */ /* 0x000fe200078e00ff */
[C---:B------:R-:W-:Y:S01]  /*3050*/  R2UR UR6, R6.reuse ;  /* 0x00000000060672ca */ /* 0x040fe200000e0000 */
[----:B------:R-:W-:Y:S01]  /*3060*/  VIADD R8, R6, 0x2 ;  /* 0x0000000206087836 */ /* 0x000fe20000000000 */
[----:B------:R-:W-:Y:S01]  /*3070*/  R2UR UR7, R7 ;  /* 0x00000000070772ca */ /* 0x000fe200000e0000 */
[--C-:B------:R-:W-:Y:S02]  /*3080*/  IMAD.IADD R22, R99, 0x1, R20.reuse ;  /* 0x0000000163167824 */ /* 0x100fe400078e0214 */
[----:B------:R-:W-:-:S04]  /*3090*/  IMAD.IADD R108, R104, 0x1, R20 ;  /* 0x00000001686c7824 */ /* 0x000fc800078e0214 */
[----:B------:R-:W-:-:S06]  /*30a0*/  IMAD.IADD R110, R99, 0x1, R108 ;  /* 0x00000001636e7824 */ /* 0x000fcc00078e026c */
[----:B------:R-:W-:Y:S01]  /*30b0*/  QGMMA.64x128x32.F32.E5M2.E5M2 R24, R100, gdesc[UR4], R24, gsb0 ;  /* 0x01e0000464187df3 */ /* 0x000fe20008003818 */
[----:B------:R-:W-:Y:S02]  /*30c0*/  R2UR UR6, R8 ;  /* 0x00000000080672ca */ /* 0x000fe400000e0000 */
[----:B------:R-:W-:Y:S01]  /*30d0*/  R2UR UR7, R9 ;  /* 0x00000000090772ca */ /* 0x000fe200000e0000 */
[----:B------:R-:W-:Y:S02]  /*30e0*/  WARPGROUP.DEPBAR.LE gsb0, 0x0 ;  /* 0x00008000000079c5 */ /* 0x000fe40000010000 */
[----:B------:R-:W-:Y:S04]  /*30f0*/  LDS.U8 R0, [R20+0x1800] ;  /* 0x0018000014007984 */ /* 0x000fe80000000000 */
[----:B------:R-:W-:Y:S04]  /*3100*/  LDS.U8 R10, [R20+0x1808] ;  /* 0x00180800140a7984 */ /* 0x000fe80000000000 */
[----:B------:R-:W-:Y:S04]  /*3110*/  LDS.U8 R12, [R20+0x2000] ;  /* 0x00200000140c7984 */ /* 0x000fe80000000000 */
[----:B------:R-:W-:Y:S04]  /*3120*/  LDS.U8 R14, [R20+0x2008] ;  /* 0x00200800140e7984 */ /* 0x000fe80000000000 */
[----:B------:R-:W0:Y:S04]  /*3130*/  LDS.U8 R5, [R22+0x1800] ;  /* 0x0018000016057984 */ /* 0x000e280000000000 */
[----:B------:R-:W1:Y:S04]  /*3140*/  LDS.U8 R15, [R22+0x1808] ;  /* 0x00180800160f7984 */ /* 0x000e680000000000 */
[----:B------:R-:W2:Y:S04]  /*3150*/  LDS.U8 R23, [R22+0x2000] ;  /* 0x0020000016177984 */ /* 0x000ea80000000000 */
[----:B------:R-:W3:Y:S04]  /*3160*/  LDS.U8 R111, [R22+0x2008] ;  /* 0x00200800166f7984 */ /* 0x000ee80000000000 */
[----:B------:R-:W4:Y:S04]  /*3170*/  LDS.U8 R11, [R108+0x1800] ;  /* 0x001800006c0b7984 */ /* 0x000f280000000000 */
[----:B------:R-:W4:Y:S04]  /*3180*/  LDS.U8 R21, [R108+0x1808] ;  /* 0x001808006c157984 */ /* 0x000f280000000000 */
[----:B------:R-:W4:Y:S04]  /*3190*/  LDS.U8 R103, [R108+0x2000] ;  /* 0x002000006c677984 */ /* 0x000f280000000000 */
[----:B------:R-:W4:Y:S04]  /*31a0*/  LDS.U8 R113, [R108+0x2008] ;  /* 0x002008006c717984 */ /* 0x000f280000000000 */
[----:B------:R-:W4:Y:S04]  /*31b0*/  LDS.U8 R13, [R110+0x1800] ;  /* 0x001800006e0d7984 */ /* 0x000f280000000000 */
[----:B------:R-:W4:Y:S04]  /*31c0*/  LDS.U8 R101, [R110+0x1808] ;  /* 0x001808006e657984 */ /* 0x000f280000000000 */
[----:B------:R-:W4:Y:S01]  /*31d0*/  LDS.U8 R109, [R110+0x2000] ;  /* 0x002000006e6d7984 */ /* 0x000f220000000000 */
[----:B0-----:R-:W-:-:S03]  /*31e0*/  PRMT R0, R5, 0x7604, R0 ;  /* 0x0000760405007816 */ /* 0x001fc60000000000 */
[----:B------:R-:W0:Y:S01]  /*31f0*/  LDS.U8 R115, [R110+0x2008] ;  /* 0x002008006e737984 */ /* 0x000e220000000000 */
[----:B-1----:R-:W-:Y:S02]  /*3200*/  PRMT R10, R15, 0x7604, R10 ;  /* 0x000076040f0a7816 */ /* 0x002fe4000000000a */
[----:B--2---:R-:W-:Y:S02]  /*3210*/  PRMT R12, R23, 0x7604, R12 ;  /* 0x00007604170c7816 */ /* 0x004fe4000000000c */
[----:B---3--:R-:W-:Y:S02]  /*3220*/  PRMT R14, R111, 0x7604, R14 ;  /* 0x000076046f0e7816 */ /* 0x008fe4000000000e */
[----:B----4-:R-:W-:Y:S02]  /*3230*/  PRMT R0, R11, 0x7054, R0 ;  /* 0x000070540b007816 */ /* 0x010fe40000000000 */
[----:B------:R-:W-:Y:S02]  /*3240*/  PRMT R10, R21, 0x7054, R10 ;  /* 0x00007054150a7816 */ /* 0x000fe4000000000a */
[----:B------:R-:W-:-:S02]  /*3250*/  PRMT R12, R103, 0x7054, R12 ;  /* 0x00007054670c7816 */ /* 0x000fc4000000000c */
[----:B------:R-:W-:Y:S02]  /*3260*/  PRMT R14, R113, 0x7054, R14 ;  /* 0x00007054710e7816 */ /* 0x000fe4000000000e */
[----:B------:R-:W-:Y:S02]  /*3270*/  PRMT R100, R13, 0x654, R0 ;  /* 0x000006540d647816 */ /* 0x000fe40000000000 */
[----:B------:R-:W-:Y:S02]  /*3280*/  PRMT R101, R101, 0x654, R10 ;  /* 0x0000065465657816 */ /* 0x000fe4000000000a */
[----:B------:R-:W-:Y:S02]  /*3290*/  PRMT R102, R109, 0x654, R12 ;  /* 0x000006546d667816 */ /* 0x000fe4000000000c */
[----:B0-----:R-:W-:-:S04]  /*32a0*/  PRMT R103, R115, 0x654, R14 ;  /* 0x0000065473677816 */ /* 0x001fc8000000000e */
[----:B------:R-:W-:-:S06]  /*32b0*/  WARPGROUP.ARRIVE ;  /* 0x00000000000079c5 */ /* 0x000fcc0000000000 */
[----:B------:R-:W-:Y:S03]  /*32c0*/  QGMMA.64x128x32.F32.E5M2.E5M2 R24, R100, gdesc[UR4], R24, gsb0 ;  /* 0x01e0000464187df3 */ /* 0x000fe60008003818 */
        /* <DEDUP_REMOVED lines=29> */
[----:B------:R-:W-:Y:S06]  /*34a0*/  @!P0 BRA `(.L_x_35) ;  /* 0x0000000000048947 */ /* 0x000fec0003800000 */
[----:B------:R-:W-:Y:S01]  /*34b0*/  BPT.TRAP 0x1 ;  /* 0x000000040000795c */ /* 0x000fe20000300000 */
.L_x_35:
[----:B------:R-:W-:Y:S01]  /*34c0*/  IMAD R4, R4, 0x8, R3 ;  /* 0x0000000804047824 */ /* 0x000fe200078e0203 */
[----:B------:R-:W-:-:S03]  /*34d0*/  ISETP.GT.U32.AND P1, PT, R18, 0x1, PT ;  /* 0x000000011200780c */ /* 0x000fc60003f24070 */
[----:B------:R-:W-:-:S05]  /*34e0*/  VIADD R4, R4, 0x38 ;  /* 0x0000003804047836 */ /* 0x000fca0000000000 */
[----:B------:R-:W-:-:S04]  /*34f0*/  PRMT R4, RZ, 0x654, R4 ;  /* 0x00000654ff047816 */ /* 0x000fc80000000004 */
[----:B------:R0:W-:Y:S01]  /*3500*/  SYNCS.ARRIVE.TRANS64.RED.A1T0 RZ, [R4+URZ], RZ ;  /* 0x000000ff04ff79a7 */ /* 0x0001e2000810043f */
[----:B------:R-:W-:Y:S05]  /*3510*/  @P1 BRA `(.L_x_36) ;  /* 0x0000000000041947 */ /* 0x000fea0003800000 */
[----:B------:R-:W-:Y:S01]  /*3520*/  BPT.TRAP 0x1 ;  /* 0x000000040000795c */ /* 0x000fe20000300000 */
.L_x_36:
[C---:B0-----:R-:W-:Y:S01]  /*3530*/  VIADD R4, R6.reuse, 0x4 ;  /* 0x0000000406047836 */ /* 0x041fe20000000000 */
[----:B------:R-:W-:Y:S01]  /*3540*/  WARPGROUP.ARRIVE ;  /* 0x00000000000079c5 */ /* 0x000fe20000000000 */
[----:B------:R-:W-:Y:S02]  /*3550*/  IMAD.MOV.U32 R5, RZ, RZ, 0x40000040 ;  /* 0x40000040ff057424 */ /* 0x000fe400078e00ff */
[----:B------:R-:W-:Y:S01]  /*3560*/  VIADD R6, R6, 0x6 ;  /* 0x0000000606067836 */ /* 0x000fe20000000000 */
[----:B------:R-:W-:Y:S01]  /*3570*/  R2UR UR6, R4 ;  /* 0x00000000040672ca */ /* 0x000fe200000e0000 */
[----:B------:R-:W-:Y:S01]  /*3580*/  IMAD.MOV.U32 R7, RZ, RZ, 0x40000040 ;  /* 0x40000040ff077424 */ /* 0x000fe200078e00ff */
[----:B------:R-:W-:-:S13]  /*3590*/  R2UR UR7, R5 ;  /* 0x00000000050772ca */ /* 0x000fda00000e0000 */
        /* <DEDUP_REMOVED lines=20> */
[----:B------:R0:W0:Y:S01]  /*36e0*/  LDS.U8 R12, [R110+0x4008] ;  /* 0x004008006e0c7984 */ /* 0x0000220000000000 */
        /* <DEDUP_REMOVED lines=9> */
[----:B0-----:R-:W-:Y:S02]  /*3780*/  PRMT R110, R101, 0x654, R8 ;  /* 0x00000654656e7816 */ /* 0x001fe40000000008 */
[----:B------:R-:W-:-:S04]  /*3790*/  PRMT R111, R12, 0x654, R111 ;  /* 0x000006540c6f7816 */ /* 0x000fc8000000006f */
[----:B------:R-:W-:-:S06]  /*37a0*/  WARPGROUP.ARRIVE ;  /* 0x00000000000079c5 */ /* 0x000fcc0000000000 */
[----:B------:R-:W-:Y:S03]  /*37b0*/  QGMMA.64x128x32.F32.E5M2.E5M2 R24, R108, gdesc[UR4], R24, gsb0 ;  /* 0x01e000046c187df3 */ /* 0x000fe60008003818 */
[----:B------:R-:W-:Y:S02]  /*37c0*/  WARPGROUP.DEPBAR.LE gsb0, 0x0 ;  /* 0x00008000000079c5 */ /* 0x000fe40000010000 */
.L_x_22:
[----:B------:R-:W-:Y:S05]  /*37d0*/  @!P0 BRA `(.L_x_37) ;  /* 0x0000000000048947 */ /* 0x000fea0003800000 */
[----:B------:R-:W-:Y:S01]  /*37e0*/  BPT.TRAP 0x1 ;  /* 0x000000040000795c */ /* 0x000fe20000300000 */
.L_x_37:
[----:B------:R-:W-:Y:S01]  /*37f0*/  UIADD3 UR6, UR44, UR41, URZ ;  /* 0x000000292c067290 */ /* 0x000fe2000fffe03f */
[----:B------:R-:W-:-:S03]  /*3800*/  ISETP.GT.U32.AND P0, PT, R18, 0x1, PT ;  /* 0x000000011200780c */ /* 0x000fc60003f04070 */
[----:B------:R-:W-:-:S04]  /*3810*/  UIMAD.WIDE.U32 UR4, UR6, 0x24924925, URZ ;  /* 0x24924925060478a5 */ /* 0x000fc8000f8e003f */
[----:B------:R-:W-:-:S04]  /*3820*/  UIADD3 UR4, UR6, -UR5, URZ ;  /* 0x8000000506047290 */ /* 0x000fc8000fffe03f */
[----:B------:R-:W-:-:S04]  /*3830*/  ULEA.HI UR4, UR4, UR5, URZ, 0x1f ;  /* 0x0000000504047291 */ /* 0x000fc8000f8ff83f */
[----:B------:R-:W-:-:S04]  /*3840*/  USHF.R.U32.HI UR4, URZ, 0x2, UR4 ;  /* 0x000000023f047899 */ /* 0x000fc80008011604 */
[----:B------:R-:W-:-:S06]  /*3850*/  UIMAD UR4, UR4, -0x7, UR6 ;  /* 0xfffffff9040478a4 */ /* 0x000fcc000f8e0206 */
[----:B------:R-:W-:-:S04]  /*3860*/  IMAD.U32 R0, RZ, RZ, UR4 ;  /* 0x00000004ff007e24 */ /* 0x000fc8000f8e00ff */
[----:B------:R-:W-:-:S04]  /*3870*/  IMAD R3, R0, 0x8, R3 ;  /* 0x0000000800037824 */ /* 0x000fc800078e0203 */
[----:B------:R-:W-:-:S05]  /*3880*/  VIADD R3, R3, 0x38 ;  /* 0x0000003803037836 */ /* 0x000fca0000000000 */
[----:B------:R-:W-:-:S04]  /*3890*/  PRMT R3, RZ, 0x654, R3 ;  /* 0x00000654ff037816 */ /* 0x000fc80000000003 */
[----:B------:R0:W-:Y:S01]  /*38a0*/  SYNCS.ARRIVE.TRANS64.RED.A1T0 RZ, [R3+URZ], RZ ;  /* 0x000000ff03ff79a7 */ /* 0x0001e2000810043f */
[----:B------:R-:W-:Y:S05]  /*38b0*/  @P0 BRA `(.L_x_38) ;  /* 0x0000000000040947 */ /* 0x000fea0003800000 */
[----:B------:R-:W-:Y:S01]  /*38c0*/  BPT.TRAP 0x1 ;  /* 0x000000040000795c */ /* 0x000fe20000300000 */
.L_x_38:
[----:B------:R-:W-:Y:S01]  /*38d0*/  UIADD3 UR41, UR43, UR41, URZ ;  /* 0x000000292b297290 */ /* 0x000fe2000fffe03f */
[----:B------:R-:W-:Y:S01]  /*38e0*/  IMAD.SHL.U32 R92, R92, 0x80, RZ ;  /* 0x000000805c5c7824 */ /* 0x000fe200078e00ff */
[----:B------:R-:W-:Y:S01]  /*38f0*/  ULDC UR7, c[0x0][0x288] ;  /* 0x0000a20000077ab9 */ /* 0x000fe20000000800 */
[----:B------:R-:W-:Y:S01]  /*3900*/  IMAD.SHL.U32 R10, R89, 0x80, RZ ;  /* 0x00000080590a7824 */ /* 0x000fe200078e00ff */
[----:B------:R-:W-:Y:S01]  /*3910*/  UIMAD.WIDE.U32 UR4, UR41, 0x24924925, URZ ;  /* 0x24924925290478a5 */ /* 0x000fe2000f8e003f */
[----:B------:R-:W-:Y:S01]  /*3920*/  IMAD.MOV.U32 R0, RZ, RZ, -0x1 ;  /* 0xffffffffff007424 */ /* 0x000fe200078e00ff */
[----:B------:R-:W-:Y:S01]  /*3930*/  UISETP.GT.U32.AND UP0, UPT, UR41, 0x6, UPT ;  /* 0x000000062900788c */ /* 0x000fe2000bf04070 */
[----:B------:R-:W-:Y:S01]  /*3940*/  ISETP.GE.AND P0, PT, R92, UR7, PT ;  /* 0x000000075c007c0c */ /* 0x000fe2000bf06270 */
[----:B------:R-:W-:Y:S02]  /*3950*/  UIADD3 UR4, UR41, -UR5, URZ ;  /* 0x8000000529047290 */ /* 0x000fe4000fffe03f */
[----:B------:R-:W-:-:S02]  /*3960*/  UISETP.LT.U32.AND UP0, UPT, UR43, 0x7, UP0 ;  /* 0x000000072b00788c */ /* 0x000fc40008701070 */
[----:B------:R-:W-:Y:S02]  /*3970*/  ULEA.HI UR4, UR4, UR5, URZ, 0x1f ;  /* 0x0000000504047291 */ /* 0x000fe4000f8ff83f */
[----:B------:R-:W-:Y:S01]  /*3980*/  UISETP.GE.U32.AND UP1, UPT, UR43, 0x7, UPT ;  /* 0x000000072b00788c */ /* 0x000fe2000bf26070 */
[----:B------:R-:W-:Y:S01]  /*3990*/  ULDC UR5, c[0x0][0x284] ;  /* 0x0000a10000057ab9 */ /* 0x000fe20000000800 */
[----:B------:R-:W-:Y:S01]  /*39a0*/  USEL UR6, URZ, 0x1, !UP0 ;  /* 0x000000013f067887 */ /* 0x000fe2000c000000 */
[----:B------:R-:W-:Y:S01]  /*39b0*/  ISETP.GE.OR P0, PT, R10, UR5, P0 ;  /* 0x000000050a007c0c */ /* 0x000fe20008706670 */
[----:B------:R-:W-:Y:S02]  /*39c0*/  USHF.R.U32.HI UR4, URZ, 0x2, UR4 ;  /* 0x000000023f047899 */ /* 0x000fe40008011604 */
[----:B------:R-:W-:Y:S02]  /*39d0*/  ULOP3.LUT UR40, UR40, UR6, URZ, 0x3c, !UPT ;  /* 0x0000000628287292 */ /* 0x000fe4000f8e3c3f */
[----:B------:R-:W-:-:S03]  /*39e0*/  UIMAD UR41, UR4, -0x7, UR41 ;  /* 0xfffffff9042978a4 */ /* 0x000fc6000f8e0229 */
[----:B------:R-:W-:-:S05]  /*39f0*/  @UP1 ULOP3.LUT UR40, UR40, 0x1, UR4, 0x78, !UPT ;  /* 0x0000000128281892 */ /* 0x000fca000f8e7804 */
[----:B------:R-:W-:Y:S07]  /*3a00*/  @P0 BRA `(.L_x_39) ;  /* 0x0000004400d00947 */ /* 0x000fee0003800000 */
[----:B------:R-:W1:Y:S01]  /*3a10*/  LDC.64 R14, c[0x0][0x5c8] ;  /* 0x00017200ff0e7b82 */ /* 0x000e620000000a00 */
[----:B------:R-:W-:Y:S01]  /*3a20*/  LOP3.LUT R8, R92, 0x6, R98, 0xf8, !PT ;  /* 0x000000065c087812 */ /* 0x000fe200078ef862 */
[----:B------:R-:W-:Y:S01]  /*3a30*/  ULDC.64 UR4, c[0x0][0x5d0] ;  /* 0x0001740000047ab9 */ /* 0x000fe20000000a00 */
[----:B------:R-:W-:Y:S01]  /*3a40*/  SHF.R.S32.HI R11, RZ, 0x1f, R88 ;  /* 0x0000001fff0b7819 */ /* 0x000fe20000011458 */
[----:B------:R-:W-:Y:S01]  /*3a50*/  IMAD.WIDE R12, R89, 0x80, R90 ;  /* 0x00000080590c7825 */ /* 0x000fe200078e025a */
[--C-:B------:R-:W-:Y:S01]  /*3a60*/  SHF.R.S32.HI R9, RZ, 0x1f, R8.reuse ;  /* 0x0000001fff097819 */ /* 0x100fe20000011408 */
[----:B------:R-:W-:Y:S02]  /*3a70*/  BSSY B0, `(.L_x_39) ;  /* 0x000046d000007945 */ /* 0x000fe40003800000 */
[----:B0-----:R-:W-:Y:S02]  /*3a80*/  IMAD R3, R11, UR4, RZ ;  /* 0x000000040b037c24 */ /* 0x001fe4000f8e02ff */
[----:B------:R-:W-:-:S04]  /*3a90*/  IMAD.WIDE.U32 R4, R88, UR4, R8 ;  /* 0x0000000458047c25 */ /* 0x000fc8000f8e0008 */
[----:B------:R-:W-:Y:S01]  /*3aa0*/  IMAD R3, R88, UR5, R3 ;  /* 0x0000000558037c24 */ /* 0x000fe2000f8e0203 */
[----:B------:R-:W-:Y:S01]  /*3ab0*/  ULDC.64 UR4, c[0x0][0x5c0] ;  /* 0x0001700000047ab9 */ /* 0x000fe20000000a00 */
[----:B------:R-:W-:Y:S02]  /*3ac0*/  IMAD.IADD R20, R107, 0x1, -R10 ;  /* 0x000000016b147824 */ /* 0x000fe400078e0a0a */
[----:B------:R-:W-:Y:S02]  /*3ad0*/  IMAD.IADD R5, R5, 0x1, R3 ;  /* 0x0000000105057824 */ /* 0x000fe400078e0203 */
[----:B-1----:R-:W-:-:S04]  /*3ae0*/  IMAD R6, R13, R14, RZ ;  /* 0x0000000e0d067224 */ /* 0x002fc800078e02ff */
[C---:B------:R-:W-:Y:S02]  /*3af0*/  IMAD R3, R12.reuse, R15, R6 ;  /* 0x0000000f0c037224 */ /* 0x040fe400078e0206 */
[----:B------:R-:W-:-:S04]  /*3b00*/  IMAD.WIDE.U32 R6, R12, R14, R4 ;  /* 0x0000000e0c067225 */ /* 0x000fc800078e0004 */
[----:B------:R-:W-:Y:S01]  /*3b10*/  IMAD.IADD R5, R7, 0x1, R3 ;  /* 0x0000000107057824 */ /* 0x000fe200078e0203 */
[----:B------:R-:W-:Y:S02]  /*3b20*/  LEA R4, P0, R14, R6, 0x3 ;  /* 0x000000060e047211 */ /* 0x000fe400078018ff */
[----:B------:R-:W-:Y:S02]  /*3b30*/  IADD3 R6, P1, R6, UR4, RZ ;  /* 0x0000000406067c10 */ /* 0x000fe4000ff3e0ff */
[----:B------:R-:W-:Y:S02]  /*3b40*/  LEA.HI.X R3, R14, R5, R15, 0x3, P0 ;  /* 0x000000050e037211 */ /* 0x000fe400000f1c0f */
[----:B-----5:R-:W-:Y:S02]  /*3b50*/  FSETP.NEU.AND P0, PT, R94, RZ, PT ;  /* 0x000000ff5e00720b */ /* 0x020fe40003f0d000 */
[----:B------:R-:W-:Y:S02]  /*3b60*/  IADD3 R4, P2, R4, UR4, RZ ;  /* 0x0000000404047c10 */ /* 0x000fe4000ff5e0ff */
[----:B------:R-:W-:-:S02]  /*3b70*/  IADD3.X R7, R5, UR5, RZ, P1, !PT ;  /* 0x0000000505077c10 */ /* 0x000fc40008ffe4ff */
[----:B------:R-:W-:Y:S01]  /*3b80*/  IADD3.X R5, R3, UR5, RZ, P2, !PT ;  /* 0x0000000503057c10 */ /* 0x000fe200097fe4ff */
[----:B------:R-:W-:-:S06]  /*3b90*/  IMAD.IADD R3, R95, 0x1, -R92 ;  /* 0x000000015f037824 */ /* 0x000fcc00078e0a5c */
[----:B------:R-:W-:Y:S05]  /*3ba0*/  @!P0 BRA `(.L_x_40) ;  /* 0x00000034005c8947 */ /* 0x000fea0003800000 */
[----:B------:R-:W0:Y:S01]  /*3bb0*/  LDC.64 R22, c[0x0][0x5b0] ;  /* 0x00016c00ff167b82 */ /* 0x000e220000000a00 */
[----:B------:R-:W-:Y:S01]  /*3bc0*/  ULDC.64 UR4, c[0x0][0x5b8] ;  /* 0x00016e0000047ab9 */ /* 0x000fe20000000a00 */
[----:B------:R-:W-:Y:S01]  /*3bd0*/  ISETP.GE.AND P0, PT, R20, 0x1, PT ;  /* 0x000000011400780c */ /* 0x000fe20003f06270 */
[----:B------:R-:W-:Y:S01]  /*3be0*/  IMAD R15, R11, UR4, RZ ;  /* 0x000000040b0f7c24 */ /* 0x000fe2000f8e02ff */
[----:B------:R-:W-:Y:S01]  /*3bf0*/  BSSY B1, `(.L_x_41) ;  /* 0x000000e000017945 */ /* 0x000fe20003800000 */
[C---:B------:R-:W-:Y:S01]  /*3c00*/  IMAD.WIDE.U32 R10, R88.reuse, UR4, R8 ;  /* 0x00000004580a7c25 */ /* 0x040fe2000f8e0008 */
[----:B------:R-:W-:Y:S02]  /*3c10*/  ISETP.LT.OR P3, PT, R3, 0x1, !P0 ;  /* 0x000000010300780c */ /* 0x000fe40004761670 */
[----:B------:R-:W1:Y:S01]  /*3c20*/  LDC.64 R100, c[0x0][0x5a8] ;  /* 0x00016a00ff647b82 */ /* 0x000e620000000a00 */
[----:B------:R-:W-:-:S04]  /*3c30*/  IMAD R15, R88, UR5, R15 ;  /* 0x00000005580f7c24 */ /* 0x000fc8000f8e020f */
[----:B------:R-:W-:Y:S02]  /*3c40*/  IMAD.IADD R11, R11, 0x1, R15 ;  /* 0x000000010b0b7824 */ /* 0x000fe400078e020f */
[-C--:B0-----:R-:W-:Y:S02]  /*3c50*/  IMAD R14, R13, R22.reuse, RZ ;  /* 0x000000160d0e7224 */ /* 0x081fe400078e02ff */
[----:B------:R-:W-:-:S04]  /*3c60*/  IMAD.WIDE.U32 R8, R12, R22, R10 ;  /* 0x000000160c087225 */ /* 0x000fc800078e000a */
[----:B------:R-:W-:Y:S01]  /*3c70*/  IMAD R14, R12, R23, R14 ;  /* 0x000000170c0e7224 */ /* 0x000fe200078e020e */
[----:B-1----:R-:W-:-:S04]  /*3c80*/  IADD3 R8, P1, R8, R100, RZ ;  /* 0x0000006408087210 */ /* 0x002fc80007f3e0ff */
[--C-:B------:R-:W-:Y:S02]  /*3c90*/  IADD3.X R9, R101, R9, R14.reuse, P1, !PT ;  /* 0x0000000965097210 */ /* 0x100fe40000ffe40e */
[----:B------:R-:W-:Y:S01]  /*3ca0*/  PRMT R14, RZ, 0x7610, R14 ;  /* 0x00007610ff0e7816 */ /* 0x000fe2000000000e */
[----:B------:R-:W-:Y:S06]  /*3cb0*/  @P3 BRA `(.L_x_42) ;  /* 0x0000000000043947 */ /* 0x000fec0003800000 */
[----:B------:R0:W5:Y:S02]  /*3cc0*/  LDG.E.U8 R14, desc[UR36][R8.64] ;  /* 0x00000024080e7981 */ /* 0x000164000c1e1100 */
.L_x_42:
[----:B------:R-:W-:Y:S05]  /*3cd0*/  BSYNC B1 ;  /* 0x0000000000017941 */ /* 0x000fea0003800000 */
.L_x_41:
[----:B-----5:R-:W-:Y:S01]  /*3ce0*/  LOP3.LUT R14, R14, 0xff, RZ, 0xc0, !PT ;  /* 0x000000ff0e0e7812 */ /* 0x020fe200078ec0ff */
[----:B------:R-:W-:Y:S01]  /*3cf0*/  BSSY B1, `(.L_x_43) ;  /* 0x000000b000017945 */ /* 0x000fe20003800000 */
[----:B------:R-:W-:Y:S02]  /*3d00*/  ISETP.LT.OR P2, PT, R3, 0x2, !P0 ;  /* 0x000000020300780c */ /* 0x000fe40004741670 */
[----:B------:R-:W-:-:S05]  /*3d10*/  F2FP.F16.E5M2.UNPACK_B R14, R14 ;  /* 0x0000000eff0e723e */ /* 0x000fca00020004ff */
[----:B------:R-:W-:Y:S01]  /*3d20*/  HADD2.F32 R15, -RZ, R14.H0_H0 ;  /* 0x2000000eff0f7230 */ /* 0x000fe20000004100 */
[----:B------:R-:W-:-:S04]  /*3d30*/  PRMT R14, RZ, 0x7610, R14 ;  /* 0x00007610ff0e7816 */ /* 0x000fc8000000000e */
[----:B------:R-:W-:-:S04]  /*3d40*/  FMUL R15, R15, R94 ;  /* 0x0000005e0f0f7220 */ /* 0x000fc80000400000 */
[----:B------:R-:W-:-:S05]  /*3d50*/  FFMA R15, R24, R93, R15 ;  /* 0x0000005d180f7223 */ /* 0x000fca000000000f */
[----:B------:R-:W-:-:S05]  /*3d60*/  F2FP.SATFINITE.E5M2.F32.PACK_AB_MERGE_C R15, RZ, R15, RZ ;  /* 0x0000000fff0f723e */ /* 0x000fca00048060ff */
[----:B------:R1:W-:Y:S01]  /*3d70*/  @!P3 STG.E.U8 desc[UR36][R6.64], R15 ;  /* 0x0000000f0600b986 */ /* 0x0003e2000c101124 */
[----:B------:R-:W-:Y:S05]  /*3d80*/  @P2 BRA `(.L_x_44) ;  /* 0x0000000000042947 */ /* 0x000fea0003800000 */
[----:B------:R2:W5:Y:S02]  /*3d90*/  LDG.E.U8 R14, desc[UR36][R8.64+0x1] ;  /* 0x00000124080e7981 */ /* 0x000564000c1e1100 */
.L_x_44:
[----:B------:R-:W-:Y:S05]  /*3da0*/  BSYNC B1 ;  /* 0x0000000000017941 */ /* 0x000fea0003800000 */
.L_x_43:
[----:B-----5:R-:W-:Y:S01]  /*3db0*/  LOP3.LUT R14, R14, 0xff, RZ, 0xc0, !PT ;  /* 0x000000ff0e0e7812 */ /* 0x020fe200078ec0ff */
[----:B------:R-:W-:Y:S01]  /*3dc0*/  BSSY B1, `(.L_x_45) ;  /* 0x0000013000017945 */ /* 0x000fe20003800000 */
[----:B------:R-:W-:Y:S02]  /*3dd0*/  IADD3 R21, P1, R12, 0x8, RZ ;  /* 0x000000080c157810 */ /* 0x000fe40007f3e0ff */
[----:B------:R-:W-:-:S03]  /*3de0*/  F2FP.F16.E5M2.UNPACK_B R14, R14 ;  /* 0x0000000eff0e723e */ /* 0x000fc600020004ff */
[----:B------:R-:W-:Y:S01]  /*3df0*/  IMAD.X R13, RZ, RZ, R13, P1 ;  /* 0x000000ffff0d7224 */ /* 0x000fe200008e060d */
[----:B------:R-:W-:Y:S01]  /*3e00*/  ISETP.GE.AND P1, PT, R20, 0x9, PT ;  /* 0x000000091400780c */ /* 0x000fe20003f26270 */
[----:B-1----:R-:W-:Y:S02]  /*3e10*/  HADD2.F32 R15, -RZ, R14.H0_H0 ;  /* 0x2000000eff0f7230 */ /* 0x002fe40000004100 */
[-C--:B------:R-:W-:Y:S01]  /*3e20*/  IMAD R14, R13, R22.reuse, RZ ;  /* 0x000000160d0e7224 */ /* 0x080fe200078e02ff */
[----:B------:R-:W-:Y:S01]  /*3e30*/  ISETP.LT.OR P4, PT, R3, 0x1, !P1 ;  /* 0x000000010300780c */ /* 0x000fe20004f81670 */
[----:B------:R-:W-:-:S04]  /*3e40*/  IMAD.WIDE.U32 R10, R21, R22, R10 ;  /* 0x00000016150a7225 */ /* 0x000fc800078e000a */
[----:B------:R-:W-:Y:S01]  /*3e50*/  FMUL R12, R15, R94 ;  /* 0x0000005e0f0c7220 */ /* 0x000fe20000400000 */
[----:B------:R-:W-:-:S03]  /*3e60*/  IMAD R14, R21, R23, R14 ;  /* 0x00000017150e7224 */ /* 0x000fc600078e020e */
[----:B------:R-:W-:-:S01]  /*3e70*/  FFMA R12, R25, R93, R12 ;  /* 0x0000005d190c7223 */ /* 0x000fc2000000000c */
[----:B------:R-:W-:-:S04]  /*3e80*/  IADD3 R10, P3, R10, R100, RZ ;  /* 0x000000640a0a7210 */ /* 0x000fc80007f7e0ff */
[----:B------:R-:W-:Y:S02]  /*3e90*/  F2FP.SATFINITE.E5M2.F32.PACK_AB_MERGE_C R13, RZ, R12, RZ ;  /* 0x0000000cff0d723e */ /* 0x000fe400048060ff */
[----:B------:R-:W-:Y:S02]  /*3ea0*/  IADD3.X R11, R101, R11, R14, P3, !PT ;  /* 0x0000000b650b7210 */ /* 0x000fe40001ffe40e */
[----:B------:R-:W-:Y:S01]  /*3eb0*/  PRMT R12, RZ, 0x7610, R12 ;  /* 0x00007610ff0c7816 */ /* 0x000fe2000000000c */
[----:B------:R1:W-:Y:S01]  /*3ec0*/  @!P2 STG.E.U8 desc[UR36][R6.64+0x1], R13 ;  /* 0x0000010d0600a986 */ /* 0x0003e2000c101124 */
[----:B------:R-:W-:Y:S05]  /*3ed0*/  @P4 BRA `(.L_x_46) ;  /* 0x0000000000044947 */ /* 0x000fea0003800000 */
[----:B------:R3:W5:Y:S02]  /*3ee0*/  LDG.E.U8 R12, desc[UR36][R10.64] ;  /* 0x000000240a0c7981 */ /* 0x000764000c1e1100 */
.L_x_46:
[----:B------:R-:W-:Y:S05]  /*3ef0*/  BSYNC B1 ;  /* 0x0000000000017941 */ /* 0x000fea0003800000 */
.L_x_45:
[----:B-----5:R-:W-:Y:S01]  /*3f00*/  LOP3.LUT R12, R12, 0xff, RZ, 0xc0, !PT ;  /* 0x000000ff0c0c7812 */ /* 0x020fe200078ec0ff */
[----:B------:R-:W-:Y:S01]  /*3f10*/  BSSY B1, `(.L_x_47) ;  /* 0x000000b000017945 */ /* 0x000fe20003800000 */
[----:B------:R-:W-:Y:S02]  /*3f20*/  ISETP.LT.OR P2, PT, R3, 0x2, !P1 ;  /* 0x000000020300780c */ /* 0x000fe40004f41670 */
[----:B------:R-:W-:-:S05]  /*3f30*/  F2FP.F16.E5M2.UNPACK_B R12, R12 ;  /* 0x0000000cff0c723e */ /* 0x000fca00020004ff */
[----:B-1----:R-:W-:Y:S01]  /*3f40*/  HADD2.F32 R13, -RZ, R12.H0_H0 ;  /* 0x2000000cff0d7230 */ /* 0x002fe20000004100 */
[----:B------:R-:W-:-:S04]  /*3f50*/  PRMT R12, RZ, 0x7610, R12 ;  /* 0x00007610ff0c7816 */ /* 0x000fc8000000000c */
[----:B------:R-:W-:-:S04]  /*3f60*/  FMUL R13, R13, R94 ;  /* 0x0000005e0d0d7220 */ /* 0x000fc80000400000 */
[----:B------:R-:W-:-:S05]  /*3f70*/  FFMA R13, R26, R93, R13 ;  /* 0x0000005d1a0d7223 */ /* 0x000fca000000000d */
[----:B------:R-:W-:-:S05]  /*3f80*/  F2FP.SATFINITE.E5M2.F32.PACK_AB_MERGE_C R13, RZ, R13, RZ ;  /* 0x0000000dff0d723e */ /* 0x000fca00048060ff */
[----:B------:R1:W-:Y:S01]  /*3f90*/  @!P4 STG.E.U8 desc[UR36][R4.64], R13 ;  /* 0x0000000d0400c986 */ /* 0x0003e2000c101124 */
[----:B------:R-:W-:Y:S05]  /*3fa0*/  @P2 BRA `(.L_x_48) ;  /* 0x0000000000042947 */ /* 0x000fea0003800000 */
[----:B------:R4:W5:Y:S02]  /*3fb0*/  LDG.E.U8 R12, desc[UR36][R10.64+0x1] ;  /* 0x000001240a0c7981 */ /* 0x000964000c1e1100 */
.L_x_48:
[----:B------:R-:W-:Y:S05]  /*3fc0*/  BSYNC B1 ;  /* 0x0000000000017941 */ /* 0x000fea0003800000 */
.L_x_47:
[----:B-----5:R-:W-:Y:S01]  /*3fd0*/  LOP3.LUT R12, R12, 0xff, RZ, 0xc0, !PT ;  /* 0x000000ff0c0c7812 */ /* 0x020fe200078ec0ff */
[----:B------:R-:W-:Y:S01]  /*3fe0*/  BSSY B1, `(.L_x_49) ;  /* 0x000000b000017945 */ /* 0x000fe20003800000 */
[----:B------:R-:W-:Y:S02]  /*3ff0*/  ISETP.LT.OR P3, PT, R3, 0x9, !P0 ;  /* 0x000000090300780c */ /* 0x000fe40004761670 */
[----:B------:R-:W-:-:S05]  /*4000*/  F2FP.F16.E5M2.UNPACK_B R12, R12 ;  /* 0x0000000cff0c723e */ /* 0x000fca00020004ff */
[----:B-1----:R-:W-:-:S05]  /*4010*/  HADD2.F32 R13, -RZ, R12.H0_H0 ;  /* 0x2000000cff0d7230 */ /* 0x002fca0000004100 */
[----:B------:R-:W-:-:S04]  /*4020*/  FMUL R12, R13, R94 ;  /* 0x0000005e0d0c7220 */ /* 0x000fc80000400000 */
[----:B------:R-:W-:-:S05]  /*4030*/  FFMA R12, R27, R93, R12 ;  /* 0x0000005d1b0c7223 */ /* 0x000fca000000000c */
[----:B------:R-:W-:Y:S02]  /*4040*/  F2FP.SATFINITE.E5M2.F32.PACK_AB_MERGE_C R13, RZ, R12, RZ ;  /* 0x0000000cff0d723e */ /* 0x000fe400048060ff */
[----:B------:R-:W-:-:S03]  /*4050*/  PRMT R12, RZ, 0x7610, R12 ;  /* 0x00007610ff0c7816 */ /* 0x000fc6000000000c */
[----:B------:R1:W-:Y:S01]  /*4060*/  @!P2 STG.E.U8 desc[UR36][R4.64+0x1], R13 ;  /* 0x0000010d0400a986 */ /* 0x0003e2000c101124 */
[----:B------:R-:W-:Y:S05]  /*4070*/  @P3 BRA `(.L_x_50) ;  /* 0x0000000000043947 */ /* 0x000fea0003800000 */
[----:B------:R0:W5:Y:S02]  /*4080*/  LDG.E.U8 R12, desc[UR36][R8.64+0x8] ;  /* 0x00000824080c7981 */ /* 0x000164000c1e1100 */
.L_x_50:
[----:B------:R-:W-:Y:S05]  /*4090*/  BSYNC B1 ;  /* 0x0000000000017941 */ /* 0x000fea0003800000 */
.L_x_49:
        /* <DEDUP_REMOVED lines=12> */
.L_x_52:
[----:B------:R-:W-:Y:S05]  /*4160*/  BSYNC B1 ;  /* 0x0000000000017941 */ /* 0x000fea0003800000 */
.L_x_51:
        /* <DEDUP_REMOVED lines=12> */
.L_x_54:
[----:B------:R-:W-:Y:S05]  /*4230*/  BSYNC B1 ;  /* 0x0000000000017941 */ /* 0x000fea0003800000 */
.L_x_53:
        /* <DEDUP_REMOVED lines=12> */
.L_x_56:
[----:B------:R-:W-:Y:S05]  /*4300*/  BSYNC B1 ;  /* 0x0000000000017941 */ /* 0x000fea0003800000 */
.L_x_55:
        /* <DEDUP_REMOVED lines=12> */
.L_x_58:
[----:B------:R-:W-:Y:S05]  /*43d0*/  BSYNC B1 ;  /* 0x0000000000017941 */ /* 0x000fea0003800000 */
.L_x_57:
        /* <DEDUP_REMOVED lines=12> */
.L_x_60:
[----:B------:R-:W-:Y:S05]  /*44a0*/  BSYNC B1 ;  /* 0x0000000000017941 */ /* 0x000fea0003800000 */
.L_x_59:
        /* <DEDUP_REMOVED lines=12> */
.L_x_62:
[----:B------:R-:W-:Y:S05]  /*4570*/  BSYNC B1 ;  /* 0x0000000000017941 */ /* 0x000fea0003800000 */
.L_x_61:
        /* <DEDUP_REMOVED lines=12> */
.L_x_64:
[----:B------:R-:W-:Y:S05]  /*4640*/  BSYNC B1 ;  /* 0x0000000000017941 */ /* 0x000fea0003800000 */
.L_x_63:
        /* <DEDUP_REMOVED lines=12> */
.L_x_66:
[----:B------:R-:W-:Y:S05]  /*4710*/  BSYNC B1 ;  /* 0x0000000000017941 */ /* 0x000fea0003800000 */
.L_x_65:
        /* <DEDUP_REMOVED lines=12> */
.L_x_68:
[----:B------:R-:W-:Y:S05]  /*47e0*/  BSYNC B1 ;  /* 0x0000000000017941 */ /* 0x000fea0003800000 */
.L_x_67:
        /* <DEDUP_REMOVED lines=12> */
.L_x_70:
[----:B------:R-:W-:Y:S05]  /*48b0*/  BSYNC B1 ;  /* 0x0000000000017941 */ /* 0x000fea0003800000 */
.L_x_69:
        /* <DEDUP_REMOVED lines=12> */
.L_x_72:
[----:B------:R-:W-:Y:S05]  /*4980*/  BSYNC B1 ;  /* 0x0000000000017941 */ /* 0x000fea0003800000 */
.L_x_71:
        /* <DEDUP_REMOVED lines=12> */
.L_x_74:
[----:B------:R-:W-:Y:S05]  /*4a50*/  BSYNC B1 ;  /* 0x0000000000017941 */ /* 0x000fea0003800000 */
.L_x_73:
        /* <DEDUP_REMOVED lines=12> */
.L_x_76:
[----:B------:R-:W-:Y:S05]  /*4b20*/  BSYNC B1 ;  /* 0x0000000000017941 */ /* 0x000fea0003800000 */
.L_x_75:
        /* <DEDUP_REMOVED lines=12> */
.L_x_78:
[----:B------:R-:W-:Y:S05]  /*4bf0*/  BSYNC B1 ;  /* 0x0000000000017941 */ /* 0x000fea0003800000 */
.L_x_77:
        /* <DEDUP_REMOVED lines=12> */
.L_x_80:
[----:B------:R-:W-:Y:S05]  /*4cc0*/  BSYNC B1 ;  /* 0x0000000000017941 */ /* 0x000fea0003800000 */
.L_x_79:
        /* <DEDUP_REMOVED lines=12> */
.L_x_82:
[----:B------:R-:W-:Y:S05]  /*4d90*/  BSYNC B1 ;  /* 0x0000000000017941 */ /* 0x000fea0003800000 */
.L_x_81:
        /* <DEDUP_REMOVED lines=12> */
.L_x_84:
[----:B------:R-:W-:Y:S05]  /*4e60*/  BSYNC B1 ;  /* 0x0000000000017941 */ /* 0x000fea0003800000 */
.L_x_83:
        /* <DEDUP_REMOVED lines=12> */
.L_x_86:
[----:B------:R-:W-:Y:S05]  /*4f30*/  BSYNC B1 ;  /* 0x0000000000017941 */ /* 0x000fea0003800000 */
.L_x_85:
        /* <DEDUP_REMOVED lines=12> */
.L_x_88:
[----:B------:R-:W-:Y:S05]  /*5000*/  BSYNC B1 ;  /* 0x0000000000017941 */ /* 0x000fea0003800000 */
.L_x_87:
        /* <DEDUP_REMOVED lines=12> */
.L_x_90:
[----:B------:R-:W-:Y:S05]  /*50d0*/  BSYNC B1 ;  /* 0x0000000000017941 */ /* 0x000fea0003800000 */
.L_x_89:
        /* <DEDUP_REMOVED lines=12> */
.L_x_92:
[----:B------:R-:W-:Y:S05]  /*51a0*/  BSYNC B1 ;  /* 0x0000000000017941 */ /* 0x000fea0003800000 */
.L_x_91:
        /* <DEDUP_REMOVED lines=12> */
.L_x_94:
[----:B------:R-:W-:Y:S05]  /*5270*/  BSYNC B1 ;  /* 0x0000000000017941 */ /* 0x000fea0003800000 */
.L_x_93:
        /* <DEDUP_REMOVED lines=12> */
.L_x_96:
[----:B------:R-:W-:Y:S05]  /*5340*/  BSYNC B1 ;  /* 0x0000000000017941 */ /* 0x000fea0003800000 */
.L_x_95:
        /* <DEDUP_REMOVED lines=12> */
.L_x_98:
[----:B------:R-:W-:Y:S05]  /*5410*/  BSYNC B1 ;  /* 0x0000000000017941 */ /* 0x000fea0003800000 */
.L_x_97:
        /* <DEDUP_REMOVED lines=12> */
.L_x_100:
[----:B------:R-:W-:Y:S05]  /*54e0*/  BSYNC B1 ;  /* 0x0000000000017941 */ /* 0x000fea0003800000 */
.L_x_99:
        /* <DEDUP_REMOVED lines=12> */
.L_x_102:
[----:B------:R-:W-:Y:S05]  /*55b0*/  BSYNC B1 ;  /* 0x0000000000017941 */ /* 0x000fea0003800000 */
.L_x_101:
        /* <DEDUP_REMOVED lines=12> */
.L_x_104:
[----:B------:R-:W-:Y:S05]  /*5680*/  BSYNC B1 ;  /* 0x0000000000017941 */ /* 0x000fea0003800000 */
.L_x_103:
        /* <DEDUP_REMOVED lines=12> */
.L_x_106:
[----:B------:R-:W-:Y:S05]  /*5750*/  BSYNC B1 ;  /* 0x0000000000017941 */ /* 0x000fea0003800000 */
.L_x_105:
        /* <DEDUP_REMOVED lines=12> */
.L_x_108:
[----:B------:R-:W-:Y:S05]  /*5820*/  BSYNC B1 ;  /* 0x0000000000017941 */ /* 0x000fea0003800000 */
.L_x_107:
        /* <DEDUP_REMOVED lines=12> */
.L_x_110:
[----:B------:R-:W-:Y:S05]  /*58f0*/  BSYNC B1 ;  /* 0x0000000000017941 */ /* 0x000fea0003800000 */
.L_x_109:
        /* <DEDUP_REMOVED lines=12> */
.L_x_112:
[----:B------:R-:W-:Y:S05]  /*59c0*/  BSYNC B1 ;  /* 0x0000000000017941 */ /* 0x000fea0003800000 */
.L_x_111:
        /* <DEDUP_REMOVED lines=12> */
.L_x_114:
[----:B------:R-:W-:Y:S05]  /*5a90*/  BSYNC B1 ;  /* 0x0000000000017941 */ /* 0x000fea0003800000 */
.L_x_113:
        /* <DEDUP_REMOVED lines=12> */
.L_x_116:
[----:B------:R-:W-:Y:S05]  /*5b60*/  BSYNC B1 ;  /* 0x0000000000017941 */ /* 0x000fea0003800000 */
.L_x_115:
        /* <DEDUP_REMOVED lines=12> */
.L_x_118:
[----:B------:R-:W-:Y:S05]  /*5c30*/  BSYNC B1 ;  /* 0x0000000000017941 */ /* 0x000fea0003800000 */
.L_x_117:
        /* <DEDUP_REMOVED lines=12> */
.L_x_120:
[----:B------:R-:W-:Y:S05]  /*5d00*/  BSYNC B1 ;  /* 0x0000000000017941 */ /* 0x000fea0003800000 */
.L_x_119:
        /* <DEDUP_REMOVED lines=12> */
.L_x_122:
[----:B------:R-:W-:Y:S05]  /*5dd0*/  BSYNC B1 ;  /* 0x0000000000017941 */ /* 0x000fea0003800000 */
.L_x_121:
        /* <DEDUP_REMOVED lines=12> */
.L_x_124:
[----:B------:R-:W-:Y:S05]  /*5ea0*/  BSYNC B1 ;  /* 0x0000000000017941 */ /* 0x000fea0003800000 */
.L_x_123:
        /* <DEDUP_REMOVED lines=12> */
.L_x_126:
[----:B------:R-:W-:Y:S05]  /*5f70*/  BSYNC B1 ;  /* 0x0000000000017941 */ /* 0x000fea0003800000 */
.L_x_125:
        /* <DEDUP_REMOVED lines=12> */
.L_x_128:
[----:B------:R-:W-:Y:S05]  /*6040*/  BSYNC B1 ;  /* 0x0000000000017941 */ /* 0x000fea0003800000 */
.L_x_127:
        /* <DEDUP_REMOVED lines=12> */
.L_x_130:
[----:B------:R-:W-:Y:S05]  /*6110*/  BSYNC B1 ;  /* 0x0000000000017941 */ /* 0x000fea0003800000 */
.L_x_129:
        /* <DEDUP_REMOVED lines=12> */
.L_x_132:
[----:B------:R-:W-:Y:S05]  /*61e0*/  BSYNC B1 ;  /* 0x0000000000017941 */ /* 0x000fea0003800000 */
.L_x_131:
        /* <DEDUP_REMOVED lines=12> */
.L_x_134:
[----:B------:R-:W-:Y:S05]  /*62b0*/  BSYNC B1 ;  /* 0x0000000000017941 */ /* 0x000fea0003800000 */
.L_x_133:
        /* <DEDUP_REMOVED lines=12> */
.L_x_136:
[----:B------:R-:W-:Y:S05]  /*6380*/  BSYNC B1 ;  /* 0x0000000000017941 */ /* 0x000fea0003800000 */
.L_x_135:
        /* <DEDUP_REMOVED lines=12> */
.L_x_138:
[----:B------:R-:W-:Y:S05]  /*6450*/  BSYNC B1 ;  /* 0x0000000000017941 */ /* 0x000fea0003800000 */
.L_x_137:
        /* <DEDUP_REMOVED lines=12> */
.L_x_140:
[----:B------:R-:W-:Y:S05]  /*6520*/  BSYNC B1 ;  /* 0x0000000000017941 */ /* 0x000fea0003800000 */
.L_x_139:
        /* <DEDUP_REMOVED lines=12> */
.L_x_142:
[----:B------:R-:W-:Y:S05]  /*65f0*/  BSYNC B1 ;  /* 0x0000000000017941 */ /* 0x000fea0003800000 */
.L_x_141:
        /* <DEDUP_REMOVED lines=12> */
.L_x_144:
[----:B------:R-:W-:Y:S05]  /*66c0*/  BSYNC B1 ;  /* 0x0000000000017941 */ /* 0x000fea0003800000 */
.L_x_143:
        /* <DEDUP_REMOVED lines=12> */
.L_x_146:
[----:B------:R-:W-:Y:S05]  /*6790*/  BSYNC B1 ;  /* 0x0000000000017941 */ /* 0x000fea0003800000 */
.L_x_145:
        /* <DEDUP_REMOVED lines=12> */
.L_x_148:
[----:B------:R-:W-:Y:S05]  /*6860*/  BSYNC B1 ;  /* 0x0000000000017941 */ /* 0x000fea0003800000 */
.L_x_147:
        /* <DEDUP_REMOVED lines=12> */
.L_x_150:
[----:B------:R-:W-:Y:S05]  /*6930*/  BSYNC B1 ;  /* 0x0000000000017941 */ /* 0x000fea0003800000 */
.L_x_149:
        /* <DEDUP_REMOVED lines=12> */
.L_x_152:
[----:B------:R-:W-:Y:S05]  /*6a00*/  BSYNC B1 ;  /* 0x0000000000017941 */ /* 0x000fea0003800000 */
.L_x_151:
        /* <DEDUP_REMOVED lines=12> */
.L_x_154:
[----:B------:R-:W-:Y:S05]  /*6ad0*/  BSYNC B1 ;  /* 0x0000000000017941 */ /* 0x000fea0003800000 */
.L_x_153:
        /* <DEDUP_REMOVED lines=12> */
.L_x_156:
[----:B------:R-:W-:Y:S05]  /*6ba0*/  BSYNC B1 ;  /* 0x0000000000017941 */ /* 0x000fea0003800000 */
.L_x_155:
        /* <DEDUP_REMOVED lines=12> */
.L_x_158:
[----:B------:R-:W-:Y:S05]  /*6c70*/  BSYNC B1 ;  /* 0x0000000000017941 */ /* 0x000fea0003800000 */
.L_x_157:
        /* <DEDUP_REMOVED lines=12> */
.L_x_160:
[----:B------:R-:W-:Y:S05]  /*6d40*/  BSYNC B1 ;  /* 0x0000000000017941 */ /* 0x000fea0003800000 */
.L_x_159:
        /* <DEDUP_REMOVED lines=12> */
.L_x_162:
[----:B------:R-:W-:Y:S05]  /*6e10*/  BSYNC B1 ;  /* 0x0000000000017941 */ /* 0x000fea0003800000 */
.L_x_161:
        /* <DEDUP_REMOVED lines=12> */
.L_x_164:
[----:B------:R-:W-:Y:S05]  /*6ee0*/  BSYNC B1 ;  /* 0x0000000000017941 */ /* 0x000fea0003800000 */
.L_x_163:
[----:B-----5:R-:W-:Y:S01]  /*6ef0*/  LOP3.LUT R12, R12, 0xff, RZ, 0xc0, !PT ;  /* 0x000000ff0c0c7812 */ /* 0x020fe200078ec0ff */
[----:B------:R-:W-:Y:S01]  /*6f00*/  BSSY B1, `(.L_x_165) ;  /* 0x000000b000017945 */ /* 0x000fe20003800000 */
[----:B------:R-:W-:Y:S02]  /*6f10*/  ISETP.LT.OR P2, PT, R3, 0x79, !P1 ;  /* 0x000000790300780c */ /* 0x000fe40004f41670 */
[----:B------:R-:W-:-:S05]  /*6f20*/  F2FP.F16.E5M2.UNPACK_B R12, R12 ;  /* 0x0000000cff0c723e */ /* 0x000fca00020004ff */
[----:B0-2---:R-:W-:-:S05]  /*6f30*/  HADD2.F32 R9, -RZ, R12.H0_H0 ;  /* 0x2000000cff097230 */ /* 0x005fca0000004100 */
[----:B------:R-:W-:-:S04]  /*6f40*/  FMUL R8, R9, R94 ;  /* 0x0000005e09087220 */ /* 0x000fc80000400000 */
[----:B------:R-:W-:-:S05]  /*6f50*/  FFMA R8, R85, R93, R8 ;  /* 0x0000005d55087223 */ /* 0x000fca0000000008 */
[----:B------:R-:W-:Y:S02]  /*6f60*/  F2FP.SATFINITE.E5M2.F32.PACK_AB_MERGE_C R9, RZ, R8, RZ ;  /* 0x00000008ff09723e */ /* 0x000fe400048060ff */
[----:B------:R-:W-:-:S03]  /*6f70*/  PRMT R8, RZ, 0x7610, R8 ;  /* 0x00007610ff087816 */ /* 0x000fc60000000008 */
[----:B------:R0:W-:Y:S01]  /*6f80*/  @!P0 STG.E.U8 desc[UR36][R6.64+0x79], R9 ;  /* 0x0000790906008986 */ /* 0x0001e2000c101124 */
[----:B------:R-:W-:Y:S05]  /*6f90*/  @P2 BRA `(.L_x_166) ;  /* 0x0000000000042947 */ /* 0x000fea0003800000 */
[----:B------:R2:W5:Y:S02]  /*6fa0*/  LDG.E.U8 R8, desc[UR36][R10.64+0x78] ;  /* 0x000078240a087981 */ /* 0x000564000c1e1100 */
.L_x_166:
[----:B------:R-:W-:Y:S05]  /*6fb0*/  BSYNC B1 ;  /* 0x0000000000017941 */ /* 0x000fea0003800000 */
.L_x_165:
[----:B-----5:R-:W-:Y:S01]  /*6fc0*/  LOP3.LUT R8, R8, 0xff, RZ, 0xc0, !PT ;  /* 0x000000ff08087812 */ /* 0x020fe200078ec0ff */
[----:B------:R-:W-:Y:S01]  /*6fd0*/  BSSY B1, `(.L_x_167) ;  /* 0x000000b000017945 */ /* 0x000fe20003800000 */
[----:B------:R-:W-:Y:S02]  /*6fe0*/  ISETP.LT.OR P1, PT, R3, 0x7a, !P1 ;  /* 0x0000007a0300780c */ /* 0x000fe40004f21670 */
[----:B------:R-:W-:Y:S02]  /*6ff0*/  F2FP.F16.E5M2.UNPACK_B R8, R8 ;  /* 0x00000008ff08723e */ /* 0x000fe400020004ff */
[----:B------:R-:W-:-:S03]  /*7000*/  PRMT R3, RZ, 0x7610, R3 ;  /* 0x00007610ff037816 */ /* 0x000fc60000000003 */
[----:B01----:R-:W-:-:S05]  /*7010*/  HADD2.F32 R7, -RZ, R8.H0_H0 ;  /* 0x20000008ff077230 */ /* 0x003fca0000004100 */
[----:B------:R-:W-:-:S04]  /*7020*/  FMUL R7, R7, R94 ;  /* 0x0000005e07077220 */ /* 0x000fc80000400000 */
[----:B------:R-:W-:-:S05]  /*7030*/  FFMA R7, R86, R93, R7 ;  /* 0x0000005d56077223 */ /* 0x000fca0000000007 */
[----:B------:R-:W-:-:S05]  /*7040*/  F2FP.SATFINITE.E5M2.F32.PACK_AB_MERGE_C R7, RZ, R7, RZ ;  /* 0x00000007ff07723e */ /* 0x000fca00048060ff */
[----:B------:R0:W-:Y:S01]  /*7050*/  @!P2 STG.E.U8 desc[UR36][R4.64+0x78], R7 ;  /* 0x000078070400a986 */ /* 0x0001e2000c101124 */
[----:B------:R-:W-:Y:S05]  /*7060*/  @P1 BRA `(.L_x_168) ;  /* 0x0000000000041947 */ /* 0x000fea0003800000 */
[----:B------:R1:W5:Y:S02]  /*7070*/  LDG.E.U8 R3, desc[UR36][R10.64+0x79] ;  /* 0x000079240a037981 */ /* 0x000364000c1e1100 */
.L_x_168:
[----:B------:R-:W-:Y:S05]  /*7080*/  BSYNC B1 ;  /* 0x0000000000017941 */ /* 0x000fea0003800000 */
.L_x_167:
[----:B------:R-:W-:Y:S05]  /*7090*/  @P1 BRA `(.L_x_169) ;  /* 0x0000001000281947 */ /* 0x000fea0003800000 */
[----:B-----5:R-:W-:-:S04]  /*70a0*/  LOP3.LUT R3, R3, 0xff, RZ, 0xc0, !PT ;  /* 0x000000ff03037812 */ /* 0x020fc800078ec0ff */
[----:B------:R-:W-:-:S05]  /*70b0*/  F2FP.F16.E5M2.UNPACK_B R3, R3 ;  /* 0x00000003ff03723e */ /* 0x000fca00020004ff */
[----:B------:R-:W-:-:S05]  /*70c0*/  HADD2.F32 R3, -RZ, R3.H0_H0 ;  /* 0x20000003ff037230 */ /* 0x000fca0000004100 */
[----:B------:R-:W-:-:S04]  /*70d0*/  FMUL R6, R3, R94 ;  /* 0x0000005e03067220 */ /* 0x000fc80000400000 */
[----:B------:R-:W-:-:S05]  /*70e0*/  FFMA R6, R87, R93, R6 ;  /* 0x0000005d57067223 */ /* 0x000fca0000000006 */
[----:B------:R-:W-:-:S05]  /*70f0*/  F2FP.SATFINITE.E5M2.F32.PACK_AB_MERGE_C R3, RZ, R6, RZ ;  /* 0x00000006ff03723e */ /* 0x000fca00048060ff */
[----:B------:R0:W-:Y:S01]  /*7100*/  STG.E.U8 desc[UR36][R4.64+0x79], R3 ;  /* 0x0000790304007986 */ /* 0x0001e2000c101124 */
[----:B------:R-:W-:Y:S05]  /*7110*/  BRA `(.L_x_169) ;  /* 0x0000001000087947 */ /* 0x000fea0003800000 */
.L_x_40:
[----:B------:R-:W-:Y:S01]  /*7120*/  ISETP.GE.AND P1, PT, R20, 0x1, PT ;  /* 0x000000011400780c */ /* 0x000fe20003f26270 */
[-C--:B------:R-:W-:Y:S01]  /*7130*/  FMUL R24, R24, R93.reuse ;  /* 0x0000005d18187220 */ /* 0x080fe20000400000 */
[-C--:B------:R-:W-:Y:S01]  /*7140*/  FMUL R25, R25, R93.reuse ;  /* 0x0000005d19197220 */ /* 0x080fe20000400000 */
[----:B------:R-:W-:Y:S01]  /*7150*/  ISETP.GE.AND P0, PT, R20, 0x9, PT ;  /* 0x000000091400780c */ /* 0x000fe20003f06270 */
[-C--:B------:R-:W-:Y:S01]  /*7160*/  FMUL R26, R26, R93.reuse ;  /* 0x0000005d1a1a7220 */ /* 0x080fe20000400000 */
[----:B------:R-:W-:Y:S01]  /*7170*/  ISETP.LT.OR P2, PT, R3, 0x1, !P1 ;  /* 0x000000010300780c */ /* 0x000fe20004f41670 */
[-C--:B------:R-:W-:Y:S01]  /*7180*/  FMUL R27, R27, R93.reuse ;  /* 0x0000005d1b1b7220 */ /* 0x080fe20000400000 */
[----:B------:R-:W-:Y:S01]  /*7190*/  ISETP.LT.OR P3, PT, R3, 0x2, !P1 ;  /* 0x000000020300780c */ /* 0x000fe20004f61670 */
[-C--:B------:R-:W-:Y:S01]  /*71a0*/  FMUL R28, R28, R93.reuse ;  /* 0x0000005d1c1c7220 */ /* 0x080fe20000400000 */
[----:B------:R-:W-:Y:S01]  /*71b0*/  F2FP.SATFINITE.E5M2.F32.PACK_AB_MERGE_C R9, RZ, R24, RZ ;  /* 0x00000018ff09723e */ /* 0x000fe200048060ff */
[----:B------:R-:W-:Y:S01]  /*71c0*/  FMUL R29, R29, R93 ;  /* 0x0000005d1d1d7220 */ /* 0x000fe20000400000 */
[----:B------:R-:W-:Y:S01]  /*71d0*/  F2FP.SATFINITE.E5M2.F32.PACK_AB_MERGE_C R25, RZ, R25, RZ ;  /* 0x00000019ff19723e */ /* 0x000fe200048060ff */
[-C--:B------:R-:W-:Y:S01]  /*71e0*/  FMUL R30, R30, R93.reuse ;  /* 0x0000005d1e1e7220 */ /* 0x080fe20000400000 */
[----:B------:R-:W-:Y:S01]  /*71f0*/  ISETP.LT.OR P4, PT, R3, 0x9, !P1 ;  /* 0x000000090300780c */ /* 0x000fe20004f81670 */
[-C--:B------:R-:W-:Y:S01]  /*7200*/  FMUL R31, R31, R93.reuse ;  /* 0x0000005d1f1f7220 */ /* 0x080fe20000400000 */
[C---:B------:R-:W-:Y:S01]  /*7210*/  ISETP.LT.OR P5, PT, R3.reuse, 0xa, !P1 ;  /* 0x0000000a0300780c */ /* 0x040fe20004fa1670 */
[-C--:B------:R-:W-:Y:S01]  /*7220*/  FMUL R32, R32, R93.reuse ;  /* 0x0000005d20207220 */ /* 0x080fe20000400000 */
[----:B------:R-:W-:Y:S01]  /*7230*/  F2FP.SATFINITE.E5M2.F32.PACK_AB_MERGE_C R11, RZ, R26, RZ ;  /* 0x0000001aff0b723e */ /* 0x000fe200048060ff */
[----:B------:R0:W-:Y:S01]  /*7240*/  @!P2 STG.E.U8 desc[UR36][R6.64], R9 ;  /* 0x000000090600a986 */ /* 0x0001e2000c101124 */
[----:B------:R-:W-:Y:S01]  /*7250*/  ISETP.LT.OR P2, PT, R3, 0x1, !P0 ;  /* 0x000000010300780c */ /* 0x000fe20004741670 */
[----:B------:R-:W-:Y:S01]  /*7260*/  FMUL R33, R33, R93 ;  /* 0x0000005d21217220 */ /* 0x000fe20000400000 */
[----:B------:R-:W-:Y:S01]  /*7270*/  F2FP.SATFINITE.E5M2.F32.PACK_AB_MERGE_C R27, RZ, R27, RZ ;  /* 0x0000001bff1b723e */ /* 0x000fe200048060ff */
[----:B------:R-:W-:Y:S01]  /*7280*/  @!P3 STG.E.U8 desc[UR36][R6.64+0x1], R25 ;  /* 0x000001190600b986 */ /* 0x000fe2000c101124 */
[----:B------:R-:W-:Y:S01]  /*7290*/  ISETP.LT.OR P3, PT, R3, 0x2, !P0 ;  /* 0x000000020300780c */ /* 0x000fe20004761670 */
[----:B------:R-:W-:Y:S01]  /*72a0*/  FMUL R34, R34, R93 ;  /* 0x0000005d22227220 */ /* 0x000fe20000400000 */
[----:B------:R-:W-:Y:S01]  /*72b0*/  F2FP.SATFINITE.E5M2.F32.PACK_AB_MERGE_C R29, RZ, R29, RZ ;  /* 0x0000001dff1d723e */ /* 0x000fe200048060ff */
[----:B------:R-:W-:Y:S01]  /*72c0*/  FMUL R35, R35, R93 ;  /* 0x0000005d23237220 */ /* 0x000fe20000400000 */
[----:B------:R-:W-:Y:S01]  /*72d0*/  F2FP.SATFINITE.E5M2.F32.PACK_AB_MERGE_C R31, RZ, R31, RZ ;  /* 0x0000001fff1f723e */ /* 0x000fe200048060ff */
[----:B------:R-:W-:Y:S01]  /*72e0*/  FMUL R36, R36, R93 ;  /* 0x0000005d24247220 */ /* 0x000fe20000400000 */
[----:B------:R-:W-:Y:S01]  /*72f0*/  F2FP.SATFINITE.E5M2.F32.PACK_AB_MERGE_C R33, RZ, R33, RZ ;  /* 0x00000021ff21723e */ /* 0x000fe200048060ff */
[-C--:B------:R-:W-:Y:S01]  /*7300*/  FMUL R37, R37, R93.reuse ;  /* 0x0000005d25257220 */ /* 0x080fe20000400000 */
[----:B0-----:R-:W-:Y:S01]  /*7310*/  F2FP.SATFINITE.E5M2.F32.PACK_AB_MERGE_C R9, RZ, R28, RZ ;  /* 0x0000001cff09723e */ /* 0x001fe200048060ff */
[----:B------:R0:W-:Y:S01]  /*7320*/  @!P2 STG.E.U8 desc[UR36][R4.64], R11 ;  /* 0x0000000b0400a986 */ /* 0x0001e2000c101124 */
[C---:B------:R-:W-:Y:S01]  /*7330*/  ISETP.LT.OR P2, PT, R3.reuse, 0x9, !P0 ;  /* 0x000000090300780c */ /* 0x040fe20004741670 */
[----:B------:R-:W-:Y:S01]  /*7340*/  FMUL R38, R38, R93 ;  /* 0x0000005d26267220 */ /* 0x000fe20000400000 */
[----:B------:R-:W-:Y:S01]  /*7350*/  F2FP.SATFINITE.E5M2.F32.PACK_AB_MERGE_C R35, RZ, R35, RZ ;  /* 0x00000023ff23723e */ /* 0x000fe200048060ff */
[----:B------:R-:W-:Y:S01]  /*7360*/  @!P3 STG.E.U8 desc[UR36][R4.64+0x1], R27 ;  /* 0x0000011b0400b986 */ /* 0x000fe2000c101124 */
[----:B------:R-:W-:Y:S01]  /*7370*/  ISETP.LT.OR P3, PT, R3, 0xa, !P0 ;  /* 0x0000000a0300780c */ /* 0x000fe20004761670 */
[----:B------:R-:W-:Y:S01]  /*7380*/  FMUL R39, R39, R93 ;  /* 0x0000005d27277220 */ /* 0x000fe20000400000 */
[----:B------:R-:W-:Y:S01]  /*7390*/  F2FP.SATFINITE.E5M2.F32.PACK_AB_MERGE_C R37, RZ, R37, RZ ;  /* 0x00000025ff25723e */ /* 0x000fe200048060ff */
[----:B------:R1:W-:Y:S01]  /*73a0*/  @!P4 STG.E.U8 desc[UR36][R6.64+0x8], R9 ;  /* 0x000008090600c986 */ /* 0x0003e2000c101124 */
[----:B------:R-:W-:Y:S01]  /*73b0*/  ISETP.LT.OR P4, PT, R3, 0x11, !P1 ;  /* 0x000000110300780c */ /* 0x000fe20004f81670 */
[-C--:B------:R-:W-:Y:S01]  /*73c0*/  FMUL R40, R40, R93.reuse ;  /* 0x0000005d28287220 */ /* 0x080fe20000400000 */
[-C--:B------:R-:W-:Y:S01]  /*73d0*/  FMUL R41, R41, R93.reuse ;  /* 0x0000005d29297220 */ /* 0x080fe20000400000 */
[----:B------:R-:W-:Y:S01]  /*73e0*/  @!P5 STG.E.U8 desc[UR36][R6.64+0x9], R29 ;  /* 0x0000091d0600d986 */ /* 0x000fe2000c101124 */
[----:B------:R-:W-:Y:S01]  /*73f0*/  ISETP.LT.OR P5, PT, R3, 0x12, !P1 ;  /* 0x000000120300780c */ /* 0x000fe20004fa1670 */
[-C--:B------:R-:W-:Y:S01]  /*7400*/  FMUL R42, R42, R93.reuse ;  /* 0x0000005d2a2a7220 */ /* 0x080fe20000400000 */
[----:B0-----:R-:W-:Y:S01]  /*7410*/  F2FP.SATFINITE.E5M2.F32.PACK_AB_MERGE_C R11, RZ, R30, RZ ;  /* 0x0000001eff0b723e */ /* 0x001fe200048060ff */
[----:B------:R-:W-:Y:S01]  /*7420*/  FMUL R43, R43, R93 ;  /* 0x0000005d2b2b7220 */ /* 0x000fe20000400000 */
[----:B------:R-:W-:Y:S01]  /*7430*/  F2FP.SATFINITE.E5M2.F32.PACK_AB_MERGE_C R39, RZ, R39, RZ ;  /* 0x00000027ff27723e */ /* 0x000fe200048060ff */
[----:B------:R-:W-:Y:S01]  /*7440*/  @!P3 STG.E.U8 desc[UR36][R4.64+0x9], R31 ;  /* 0x0000091f0400b986 */ /* 0x000fe2000c101124 */
[C---:B------:R-:W-:Y:S01]  /*7450*/  ISETP.LT.OR P3, PT, R3.reuse, 0x12, !P0 ;  /* 0x000000120300780c */ /* 0x040fe20004761670 */
[-C--:B------:R-:W-:Y:S01]  /*7460*/  FMUL R44, R44, R93.reuse ;  /* 0x0000005d2c2c7220 */ /* 0x080fe20000400000 */
[----:B-1----:R-:W-:Y:S01]  /*7470*/  F2FP.SATFINITE.E5M2.F32.PACK_AB_MERGE_C R9, RZ, R32, RZ ;  /* 0x00000020ff09723e */ /* 0x002fe200048060ff */
[----:B------:R0:W-:Y:S01]  /*7480*/  @!P2 STG.E.U8 desc[UR36][R4.64+0x8], R11 ;  /* 0x0000080b0400a986 */ /* 0x0001e2000c101124 */
[----:B------:R-:W-:Y:S01]  /*7490*/  ISETP.LT.OR P2, PT, R3, 0x11, !P0 ;  /* 0x000000110300780c */ /* 0x000fe20004741670 */
[----:B------:R-:W-:Y:S01]  /*74a0*/  FMUL R45, R45, R93 ;  /* 0x0000005d2d2d7220 */ /* 0x000fe20000400000 */
[----:B------:R-:W-:Y:S01]  /*74b0*/  F2FP.SATFINITE.E5M2.F32.PACK_AB_MERGE_C R41, RZ, R41, RZ ;  /* 0x00000029ff29723e */ /* 0x000fe200048060ff */
        /* <DEDUP_REMOVED lines=8> */
[----:B------:R-:W-:Y:S01]  /*7540*/  @!P3 STG.E.U8 desc[UR36][R4.64+0x11], R35 ;  /* 0x000011230400b986 */ /* 0x000fe2000c101124 */
[----:B0-----:R-:W-:Y:S01]  /*7550*/  F2FP.SATFINITE.E5M2.F32.PACK_AB_MERGE_C R11, RZ, R34, RZ ;  /* 0x00000022ff0b723e */ /* 0x001fe200048060ff */
[-C--:B------:R-:W-:Y:S01]  /*7560*/  FMUL R48, R48, R93.reuse ;  /* 0x0000005d30307220 */ /* 0x080fe20000400000 */
[----:B------:R-:W-:Y:S01]  /*7570*/  ISETP.LT.OR P3, PT, R3, 0x1a, !P0 ;  /* 0x0000001a0300780c */ /* 0x000fe20004761670 */
[-C--:B------:R-:W-:Y:S01]  /*7580*/  FMUL R49, R49, R93.reuse ;  /* 0x0000005d31317220 */ /* 0x080fe20000400000 */
[----:B-1----:R-:W-:Y:S01]  /*7590*/  F2FP.SATFINITE.E5M2.F32.PACK_AB_MERGE_C R9, RZ, R36, RZ ;  /* 0x00000024ff09723e */ /* 0x002fe200048060ff */
[----:B------:R0:W-:Y:S01]  /*75a0*/  @!P2 STG.E.U8 desc[UR36][R4.64+0x10], R11 ;  /* 0x0000100b0400a986 */ /* 0x0001e2000c101124 */
[C---:B------:R-:W-:Y:S01]  /*75b0*/  ISETP.LT.OR P2, PT, R3.reuse, 0x19, !P0 ;  /* 0x000000190300780c */ /* 0x040fe20004741670 */
[----:B------:R-:W-:Y:S01]  /*75c0*/  FMUL R50, R50, R93 ;  /* 0x0000005d32327220 */ /* 0x000fe20000400000 */
[----:B------:R-:W-:Y:S01]  /*75d0*/  F2FP.SATFINITE.E5M2.F32.PACK_AB_MERGE_C R47, RZ, R47, RZ ;  /* 0x0000002fff2f723e */ /* 0x000fe200048060ff */
[----:B------:R1:W-:Y:S01]  /*75e0*/  @!P4 STG.E.U8 desc[UR36][R6.64+0x18], R9 ;  /* 0x000018090600c986 */ /* 0x0003e2000c101124 */
[----:B------:R-:W-:Y:S01]  /*75f0*/  ISETP.LT.OR P4, PT, R3, 0x21, !P1 ;  /* 0x000000210300780c */ /* 0x000fe20004f81670 */
[----:B------:R-:W-:Y:S01]  /*7600*/  FMUL R51, R51, R93 ;  /* 0x0000005d33337220 */ /* 0x000fe20000400000 */
[----:B------:R-:W-:Y:S01]  /*7610*/  F2FP.SATFINITE.E5M2.F32.PACK_AB_MERGE_C R49, RZ, R49, RZ ;  /* 0x00000031ff31723e */ /* 0x000fe200048060ff */
[----:B------:R-:W-:Y:S01]  /*7620*/  @!P5 STG.E.U8 desc[UR36][R6.64+0x19], R37 ;  /* 0x000019250600d986 */ /* 0x000fe2000c101124 */
[----:B------:R-:W-:Y:S01]  /*7630*/  ISETP.LT.OR P5, PT, R3, 0x22, !P1 ;  /* 0x000000220300780c */ /* 0x000fe20004fa1670 */
[-C--:B------:R-:W-:Y:S01]  /*7640*/  FMUL R52, R52, R93.reuse ;  /* 0x0000005d34347220 */ /* 0x080fe20000400000 */
[-C--:B------:R-:W-:Y:S01]  /*7650*/  FMUL R53, R53, R93.reuse ;  /* 0x0000005d35357220 */ /* 0x080fe20000400000 */
[----:B0-----:R-:W-:Y:S01]  /*7660*/  F2FP.SATFINITE.E5M2.F32.PACK_AB_MERGE_C R11, RZ, R38, RZ ;  /* 0x00000026ff0b723e */ /* 0x001fe200048060ff */
        /* <DEDUP_REMOVED lines=112> */
[-C--:B------:R-:W-:Y:S01]  /*7d70*/  FMUL R85, R85, R93.reuse ;  /* 0x0000005d55557220 */ /* 0x080fe20000400000 */
[-C--:B------:R-:W-:Y:S01]  /*7d80*/  FMUL R86, R86, R93.reuse ;  /* 0x0000005d56567220 */ /* 0x080fe20000400000 */
[----:B------:R1:W-:Y:S01]  /*7d90*/  @!P4 STG.E.U8 desc[UR36][R6.64+0x50], R9 ;  /* 0x000050090600c986 */ /* 0x0003e2000c101124 */
[----:B------:R-:W-:Y:S01]  /*7da0*/  ISETP.LT.OR P4, PT, R3, 0x59, !P1 ;  /* 0x000000590300780c */ /* 0x000fe20004f81670 */
[----:B------:R-:W-:Y:S01]  /*7db0*/  FMUL R87, R87, R93 ;  /* 0x0000005d57577220 */ /* 0x000fe20000400000 */
[----:B------:R-:W-:Y:S01]  /*7dc0*/  F2FP.SATFINITE.E5M2.F32.PACK_AB_MERGE_C R83, RZ, R83, RZ ;  /* 0x00000053ff53723e */ /* 0x000fe200048060ff */
[----:B------:R-:W-:Y:S01]  /*7dd0*/  @!P5 STG.E.U8 desc[UR36][R6.64+0x51], R65 ;  /* 0x000051410600d986 */ /* 0x000fe2000c101124 */
[----:B------:R-:W-:-:S02]  /*7de0*/  ISETP.LT.OR P5, PT, R3, 0x5a, !P1 ;  /* 0x0000005a0300780c */ /* 0x000fc40004fa1670 */
[----:B------:R-:W-:Y:S01]  /*7df0*/  F2FP.SATFINITE.E5M2.F32.PACK_AB_MERGE_C R85, RZ, R85, RZ ;  /* 0x00000055ff55723e */ /* 0x000fe200048060ff */
[----:B------:R-:W-:Y:S01]  /*7e00*/  @!P3 STG.E.U8 desc[UR36][R4.64+0x51], R67 ;  /* 0x000051430400b986 */ /* 0x000fe2000c101124 */
[----:B0-----:R-:W-:Y:S02]  /*7e10*/  F2FP.SATFINITE.E5M2.F32.PACK_AB_MERGE_C R11, RZ, R66, RZ ;  /* 0x00000042ff0b723e */ /* 0x001fe400048060ff */
[C---:B------:R-:W-:Y:S02]  /*7e20*/  ISETP.LT.OR P3, PT, R3.reuse, 0x5a, !P0 ;  /* 0x0000005a0300780c */ /* 0x040fe40004761670 */
[----:B-1----:R-:W-:Y:S01]  /*7e30*/  F2FP.SATFINITE.E5M2.F32.PACK_AB_MERGE_C R9, RZ, R68, RZ ;  /* 0x00000044ff09723e */ /* 0x002fe200048060ff */
[----:B------:R0:W-:Y:S01]  /*7e40*/  @!P2 STG.E.U8 desc[UR36][R4.64+0x50], R11 ;  /* 0x0000500b0400a986 */ /* 0x0001e2000c101124 */
[C---:B------:R-:W-:Y:S02]  /*7e50*/  ISETP.LT.OR P2, PT, R3.reuse, 0x59, !P0 ;  /* 0x000000590300780c */ /* 0x040fe40004741670 */
[----:B------:R-:W-:Y:S01]  /*7e60*/  F2FP.SATFINITE.E5M2.F32.PACK_AB_MERGE_C R87, RZ, R87, RZ ;  /* 0x00000057ff57723e */ /* 0x000fe200048060ff */
[----:B------:R1:W-:Y:S01]  /*7e70*/  @!P4 STG.E.U8 desc[UR36][R6.64+0x58], R9 ;  /* 0x000058090600c986 */ /* 0x0003e2000c101124 */
[----:B------:R-:W-:-:S03]  /*7e80*/  ISETP.LT.OR P4, PT, R3, 0x61, !P1 ;  /* 0x000000610300780c */ /* 0x000fc60004f81670 */
[----:B------:R-:W-:Y:S01]  /*7e90*/  @!P5 STG.E.U8 desc[UR36][R6.64+0x59], R69 ;  /* 0x000059450600d986 */ /* 0x000fe2000c101124 */
[C---:B------:R-:W-:Y:S02]  /*7ea0*/  ISETP.LT.OR P5, PT, R3.reuse, 0x62, !P1 ;  /* 0x000000620300780c */ /* 0x040fe40004fa1670 */
[----:B0-----:R-:W-:Y:S01]  /*7eb0*/  F2FP.SATFINITE.E5M2.F32.PACK_AB_MERGE_C R11, RZ, R70, RZ ;  /* 0x00000046ff0b723e */ /* 0x001fe200048060ff */
[----:B------:R-:W-:Y:S01]  /*7ec0*/  @!P3 STG.E.U8 desc[UR36][R4.64+0x59], R71 ;  /* 0x000059470400b986 */ /* 0x000fe2000c101124 */
[C---:B------:R-:W-:Y:S02]  /*7ed0*/  ISETP.LT.OR P3, PT, R3.reuse, 0x62, !P0 ;  /* 0x000000620300780c */ /* 0x040fe40004761670 */
[----:B-1----:R-:W-:Y:S01]  /*7ee0*/  F2FP.SATFINITE.E5M2.F32.PACK_AB_MERGE_C R9, RZ, R72, RZ ;  /* 0x00000048ff09723e */ /* 0x002fe200048060ff */
[----:B------:R0:W-:Y:S01]  /*7ef0*/  @!P2 STG.E.U8 desc[UR36][R4.64+0x58], R11 ;  /* 0x0000580b0400a986 */ /* 0x0001e2000c101124 */
[----:B------:R-:W-:-:S03]  /*7f00*/  ISETP.LT.OR P2, PT, R3, 0x61, !P0 ;  /* 0x000000610300780c */ /* 0x000fc60004741670 */
        /* <DEDUP_REMOVED lines=13> */
[----:B------:R-:W-:Y:S02]  /*7fe0*/  ISETP.LT.OR P5, PT, R3, 0x71, !P1 ;  /* 0x000000710300780c */ /* 0x000fe40004fa1670 */
[----:B0-----:R-:W-:Y:S02]  /*7ff0*/  F2FP.SATFINITE.E5M2.F32.PACK_AB_MERGE_C R11, RZ, R78, RZ ;  /* 0x0000004eff0b723e */ /* 0x001fe400048060ff */
[----:B-1----:R-:W-:-:S03]  /*8000*/  F2FP.SATFINITE.E5M2.F32.PACK_AB_MERGE_C R9, RZ, R80, RZ ;  /* 0x00000050ff09723e */ /* 0x002fc600048060ff */
[----:B------:R0:W-:Y:S01]  /*8010*/  @!P2 STG.E.U8 desc[UR36][R4.64+0x68], R11 ;  /* 0x0000680b0400a986 */ /* 0x0001e2000c101124 */
[----:B------:R-:W-:-:S03]  /*8020*/  ISETP.LT.OR P2, PT, R3, 0x71, !P0 ;  /* 0x000000710300780c */ /* 0x000fc60004741670 */
[----:B------:R-:W-:Y:S01]  /*8030*/  @!P4 STG.E.U8 desc[UR36][R4.64+0x69], R79 ;  /* 0x0000694f0400c986 */ /* 0x000fe2000c101124 */
[----:B------:R-:W-:-:S03]  /*8040*/  ISETP.LT.OR P4, PT, R3, 0x72, !P0 ;  /* 0x000000720300780c */ /* 0x000fc60004781670 */
[----:B------:R-:W-:Y:S01]  /*8050*/  @!P3 STG.E.U8 desc[UR36][R6.64+0x71], R81 ;  /* 0x000071510600b986 */ /* 0x000fe2000c101124 */
[C---:B------:R-:W-:Y:S02]  /*8060*/  ISETP.LT.OR P3, PT, R3.reuse, 0x79, !P1 ;  /* 0x000000790300780c */ /* 0x040fe40004f61670 */
[C---:B------:R-:W-:Y:S01]  /*8070*/  ISETP.LT.OR P1, PT, R3.reuse, 0x7a, !P1 ;  /* 0x0000007a0300780c */ /* 0x040fe20004f21670 */
[----:B------:R1:W-:Y:S01]  /*8080*/  @!P5 STG.E.U8 desc[UR36][R6.64+0x70], R9 ;  /* 0x000070090600d986 */ /* 0x0003e2000c101124 */
[C---:B------:R-:W-:Y:S02]  /*8090*/  ISETP.LT.OR P5, PT, R3.reuse, 0x79, !P0 ;  /* 0x000000790300780c */ /* 0x040fe400047a1670 */
[----:B------:R-:W-:Y:S02]  /*80a0*/  ISETP.LT.OR P0, PT, R3, 0x7a, !P0 ;  /* 0x0000007a0300780c */ /* 0x000fe40004701670 */
[----:B------:R-:W-:Y:S01]  /*80b0*/  F2FP.SATFINITE.E5M2.F32.PACK_AB_MERGE_C R3, RZ, R82, RZ ;  /* 0x00000052ff03723e */ /* 0x000fe200048060ff */
[----:B------:R2:W-:Y:S01]  /*80c0*/  @!P4 STG.E.U8 desc[UR36][R4.64+0x71], R83 ;  /* 0x000071530400c986 */ /* 0x0005e2000c101124 */
[----:B0-----:R-:W-:-:S03]  /*80d0*/  F2FP.SATFINITE.E5M2.F32.PACK_AB_MERGE_C R11, RZ, R86, RZ ;  /* 0x00000056ff0b723e */ /* 0x001fc600048060ff */
[----:B------:R2:W-:Y:S01]  /*80e0*/  @!P2 STG.E.U8 desc[UR36][R4.64+0x70], R3 ;  /* 0x000070030400a986 */ /* 0x0005e2000c101124 */
[----:B-1----:R-:W-:-:S03]  /*80f0*/  F2FP.SATFINITE.E5M2.F32.PACK_AB_MERGE_C R9, RZ, R84, RZ ;  /* 0x00000054ff09723e */ /* 0x002fc600048060ff */
[----:B------:R2:W-:Y:S04]  /*8100*/  @!P1 STG.E.U8 desc[UR36][R6.64+0x79], R85 ;  /* 0x0000795506009986 */ /* 0x0005e8000c101124 */
[----:B------:R2:W-:Y:S04]  /*8110*/  @!P3 STG.E.U8 desc[UR36][R6.64+0x78], R9 ;  /* 0x000078090600b986 */ /* 0x0005e8000c101124 */
[----:B------:R2:W-:Y:S04]  /*8120*/  @!P5 STG.E.U8 desc[UR36][R4.64+0x78], R11 ;  /* 0x0000780b0400d986 */ /* 0x0005e8000c101124 */
[----:B------:R2:W-:Y:S02]  /*8130*/  @!P0 STG.E.U8 desc[UR36][R4.64+0x79], R87 ;  /* 0x0000795704008986 */ /* 0x0005e4000c101124 */
.L_x_169:
[----:B------:R-:W-:Y:S05]  /*8140*/  BSYNC B0 ;  /* 0x0000000000007941 */ /* 0x000fea0003800000 */
.L_x_39:
[----:B------:R-:W-:Y:S01]  /*8150*/  IADD3 R16, P0, R16, UR38, RZ ;  /* 0x0000002610107c10 */ /* 0x000fe2000ff1e0ff */
[----:B------:R-:W-:Y:S01]  /*8160*/  ULDC.64 UR4, c[0x0][0x650] ;  /* 0x0001940000047ab9 */ /* 0x000fe20000000a00 */
[----:B0-2--5:R-:W-:Y:S01]  /*8170*/  PRMT R3, RZ, 0x7610, R3 ;  /* 0x00007610ff037816 */ /* 0x025fe20000000003 */
[----:B------:R-:W-:Y:S01]  /*8180*/  IMAD.MOV.U32 R92, RZ, RZ, -0x1 ;  /* 0xffffffffff5c7424 */ /* 0x000fe200078e00ff */
[----:B------:R-:W-:Y:S01]  /*8190*/  IADD3.X R17, R17, UR42, RZ, P0, !PT ;  /* 0x0000002a11117c10 */ /* 0x000fe200087fe4ff */
[----:B------:R-:W-:Y:S01]  /*81a0*/  IMAD.MOV.U32 R88, RZ, RZ, -0x1 ;  /* 0xffffffffff587424 */ /* 0x000fe200078e00ff */
[----:B------:R-:W-:-:S04]  /*81b0*/  ISETP.GE.U32.AND P0, PT, R16, UR4, PT ;  /* 0x0000000410007c0c */ /* 0x000fc8000bf06070 */
[----:B------:R-:W-:-:S13]  /*81c0*/  ISETP.GE.U32.AND.EX P0, PT, R17, UR5, PT, P0 ;  /* 0x0000000511007c0c */ /* 0x000fda000bf06100 */
[----:B------:R-:W-:Y:S05]  /*81d0*/  @P0 BRA `(.L_x_170) ;  /* 0x00000004004c0947 */ /* 0x000fea0003800000 */
[----:B-1-34-:R-:W0:Y:S01]  /*81e0*/  LDC.64 R10, c[0x0][0x628] ;  /* 0x00018a00ff0a7b82 */ /* 0x01ae220000000a00 */
[----:B------:R-:W1:Y:S01]  /*81f0*/  S2R R12, SR_CTAID.X ;  /* 0x00000000000c7919 */ /* 0x000e620000002500 */
[----:B------:R-:W-:Y:S02]  /*8200*/  IMAD.MOV.U32 R8, RZ, RZ, R16 ;  /* 0x000000ffff087224 */ /* 0x000fe400078e0010 */
[----:B------:R-:W-:Y:S01]  /*8210*/  IMAD.MOV.U32 R9, RZ, RZ, R17 ;  /* 0x000000ffff097224 */ /* 0x000fe200078e0011 */
[----:B------:R-:W2:Y:S03]  /*8220*/  S2R R20, SR_CTAID.Y ;  /* 0x0000000000147919 */ /* 0x000ea60000002600 */
[----:B------:R-:W3:Y:S08]  /*8230*/  LDC R0, c[0x0][0x630] ;  /* 0x00018c00ff007b82 */ /* 0x000ef00000000800 */
[----:B------:R-:W4:Y:S01]  /*8240*/  LDC.64 R14, c[0x0][0x620] ;  /* 0x00018800ff0e7b82 */ /* 0x000f220000000a00 */
[----:B0-----:R-:W-:-:S04]  /*8250*/  ISETP.NE.U32.AND P0, PT, R10, RZ, PT ;  /* 0x000000ff0a00720c */ /* 0x001fc80003f05070 */
[----:B------:R-:W-:-:S13]  /*8260*/  ISETP.NE.AND.EX P0, PT, R11, RZ, PT, P0 ;  /* 0x000000ff0b00720c */ /* 0x000fda0003f05300 */
[----:B-1234-:R-:W-:Y:S05]  /*8270*/  @!P0 BRA `(.L_x_171) ;  /* 0x0000000000288947 */ /* 0x01efea0003800000 */
        /* <DEDUP_REMOVED lines=10> */
.L_x_171:
[-CC-:B------:R-:W-:Y:S01]  /*8320*/  SHF.R.U64 R88, R8, R0.reuse, R9.reuse ;  /* 0x0000000008587219 */ /* 0x180fe20000001209 */
[----:B------:R-:W0:Y:S01]  /*8330*/  LDC.64 R24, c[0x0][0x640] ;  /* 0x00019000ff187b82 */ /* 0x000e220000000a00 */
[----:B------:R-:W-:Y:S01]  /*8340*/  SHF.R.U32.HI R0, RZ, R0, R9 ;  /* 0x00000000ff007219 */ /* 0x000fe20000011609 */
[----:B------:R-:W-:Y:S01]  /*8350*/  ULDC UR4, c[0x0][0x150] ;  /* 0x0000540000047ab9 */ /* 0x000fe20000000800 */
[----:B------:R-:W-:Y:S02]  /*8360*/  IADD3 R3, P0, RZ, -R88, RZ ;  /* 0x80000058ff037210 */ /* 0x000fe40007f1e0ff */
[----:B------:R-:W-:-:S03]  /*8370*/  I2FP.F32.U32 R7, R12 ;  /* 0x0000000c00077245 */ /* 0x000fc60000201000 */
[----:B------:R-:W1:Y:S01]  /*8380*/  LDC R6, c[0x0][0x618] ;  /* 0x00018600ff067b82 */ /* 0x000e620000000800 */
[----:B------:R-:W-:Y:S02]  /*8390*/  IMAD.X R5, RZ, RZ, ~R0, P0 ;  /* 0x000000ffff057224 */ /* 0x000fe400000e0e00 */
[----:B------:R-:W-:Y:S01]  /*83a0*/  FMUL R7, R7, UR4 ;  /* 0x0000000407077c20 */ /* 0x000fe20008400000 */
[----:B------:R-:W-:Y:S01]  /*83b0*/  ULDC UR4, c[0x0][0x154] ;  /* 0x0000550000047ab9 */ /* 0x000fe20000000800 */
[-C--:B------:R-:W-:Y:S02]  /*83c0*/  IMAD R0, R5, R14.reuse, RZ ;  /* 0x0000000e05007224 */ /* 0x080fe400078e02ff */
[C---:B------:R-:W-:Y:S01]  /*83d0*/  IMAD.WIDE.U32 R4, R3.reuse, R14, R16 ;  /* 0x0000000e03047225 */ /* 0x040fe200078e0010 */
[----:B------:R-:W2:Y:S01]  /*83e0*/  LDC R8, c[0x0][0x608] ;  /* 0x00018200ff087b82 */ /* 0x000ea20000000800 */
[----:B------:R-:W3:Y:S02]  /*83f0*/  F2I.U32.TRUNC.NTZ R7, R7 ;  /* 0x0000000700077305 */ /* 0x000ee4000020f000 */
[----:B------:R-:W-:Y:S01]  /*8400*/  IMAD R3, R3, R15, R0 ;  /* 0x0000000f03037224 */ /* 0x000fe200078e0200 */
[----:B------:R-:W-:-:S03]  /*8410*/  I2FP.F32.U32 R0, R20 ;  /* 0x0000001400007245 */ /* 0x000fc60000201000 */
[----:B------:R-:W-:Y:S01]  /*8420*/  IMAD.IADD R3, R5, 0x1, R3 ;  /* 0x0000000105037824 */ /* 0x000fe200078e0203 */
[----:B------:R-:W4:Y:S01]  /*8430*/  LDC R11, c[0x0][0x658] ;  /* 0x00019600ff0b7b82 */ /* 0x000f220000000800 */
[----:B0-----:R-:W-:-:S04]  /*8440*/  ISETP.NE.U32.AND P0, PT, R24, RZ, PT ;  /* 0x000000ff1800720c */ /* 0x001fc80003f05070 */
[----:B------:R-:W-:-:S03]  /*8450*/  ISETP.NE.AND.EX P0, PT, R25, RZ, PT, P0 ;  /* 0x000000ff1900720c */ /* 0x000fc60003f05300 */
[----:B------:R-:W0:Y:S01]  /*8460*/  LDC R9, c[0x0][0x144] ;  /* 0x00005100ff097b82 */ /* 0x000e220000000800 */
[-C--:B-1----:R-:W-:Y:S01]  /*8470*/  SHF.R.U64 R10, R4, R6.reuse, R3 ;  /* 0x00000006040a7219 */ /* 0x082fe20000001203 */
[----:B---3--:R-:W-:Y:S01]  /*8480*/  IMAD.MOV R7, RZ, RZ, -R7 ;  /* 0x000000ffff077224 */ /* 0x008fe200078e0a07 */
[----:B------:R-:W-:Y:S01]  /*8490*/  SHF.R.U32.HI R3, RZ, R6, R3 ;  /* 0x00000006ff037219 */ /* 0x000fe20000011603 */
[----:B------:R-:W-:-:S04]  /*84a0*/  FMUL R6, R0, UR4 ;  /* 0x0000000400067c20 */ /* 0x000fc80008400000 */
[----:B------:R-:W1:Y:S01]  /*84b0*/  LDC R21, c[0x0][0x148] ;  /* 0x00005200ff157b82 */ /* 0x000e620000000800 */
[----:B------:R3:W0:Y:S01]  /*84c0*/  F2I.U32.TRUNC.NTZ R14, R6 ;  /* 0x00000006000e7305 */ /* 0x000622000020f000 */
[-CC-:B--2---:R-:W-:Y:S02]  /*84d0*/  SHF.R.U64 R13, R10, R8.reuse, R3.reuse ;  /* 0x000000080a0d7219 */ /* 0x184fe40000001203 */
[----:B------:R-:W-:-:S04]  /*84e0*/  SHF.R.U32.HI R0, RZ, R8, R3 ;  /* 0x00000008ff007219 */ /* 0x000fc80000011603 */
[----:B------:R-:W2:Y:S01]  /*84f0*/  LDC R22, c[0x0][0x648] ;  /* 0x00019200ff167b82 */ /* 0x000ea20000000800 */
[-CC-:B----4-:R-:W-:Y:S02]  /*8500*/  SHF.R.U64 R15, R13, R11.reuse, R0.reuse ;  /* 0x0000000b0d0f7219 */ /* 0x190fe40000001200 */
[----:B------:R-:W-:-:S03]  /*8510*/  SHF.R.U32.HI R5, RZ, R11, R0 ;  /* 0x0000000bff057219 */ /* 0x000fc60000011600 */
[----:B------:R-:W-:Y:S02]  /*8520*/  IMAD.MOV.U32 R4, RZ, RZ, R15 ;  /* 0x000000ffff047224 */ /* 0x000fe400078e000f */
[----:B------:R-:W4:Y:S01]  /*8530*/  LDC R26, c[0x0][0x638] ;  /* 0x00018e00ff1a7b82 */ /* 0x000f220000000800 */
[----:B0-----:R-:W-:-:S07]  /*8540*/  IMAD R23, R9, R7, R12 ;  /* 0x0000000709177224 */ /* 0x001fce00078e020c */
[----:B------:R-:W0:Y:S08]  /*8550*/  LDC R27, c[0x0][0x610] ;  /* 0x00018400ff1b7b82 */ /* 0x000e300000000800 */
[----:B------:R-:W0:Y:S01]  /*8560*/  LDC R28, c[0x0][0x600] ;  /* 0x00018000ff1c7b82 */ /* 0x000e220000000800 */
[----:B-123--:R-:W-:Y:S05]  /*8570*/  @!P0 BRA `(.L_x_172) ;  /* 0x0000000000288947 */ /* 0x00efea0003800000 */
[----:B------:R-:W1:Y:S02]  /*8580*/  LDC R0, c[0x0][0x64c] ;  /* 0x00019300ff007b82 */ /* 0x000e640000000800 */
[----:B-1----:R-:W-:-:S05]  /*8590*/  IADD3 R3, P0, R15, R0, RZ ;  /* 0x000000000f037210 */ /* 0x002fca0007f1e0ff */
        /* <DEDUP_REMOVED lines=8> */
.L_x_172:
[----:B------:R-:W-:Y:S01]  /*8620*/  ISETP.NE.AND P0, PT, R2, 0x1, PT ;  /* 0x000000010200780c */ /* 0x000fe20003f05270 */
[----:B------:R-:W-:Y:S01]  /*8630*/  IMAD.MOV R14, RZ, RZ, -R14 ;  /* 0x000000ffff0e7224 */ /* 0x000fe200078e0a0e */
[----:B------:R-:W-:Y:S02]  /*8640*/  SHF.R.U64 R3, R4, R22, R5 ;  /* 0x0000001604037219 */ /* 0x000fe40000001205 */
[----:B------:R-:W-:Y:S02]  /*8650*/  LOP3.LUT R0, R13, R106, RZ, 0xc0, !PT ;  /* 0x0000006a0d007212 */ /* 0x000fe400078ec0ff */
[----:B------:R-:W-:Y:S01]  /*8660*/  LOP3.LUT R10, R10, R105, RZ, 0xc0, !PT ;  /* 0x000000690a0a7212 */ /* 0x000fe200078ec0ff */
[----:B------:R-:W-:Y:S02]  /*8670*/  IMAD.MOV R4, RZ, RZ, -R3 ;  /* 0x000000ffff047224 */ /* 0x000fe400078e0a03 */
[----:B------:R-:W-:Y:S02]  /*8680*/  IMAD R0, R97, R3, R0 ;  /* 0x0000000361007224 */ /* 0x000fe400078e0200 */
[----:B----4-:R-:W-:-:S02]  /*8690*/  IMAD R3, R4, R26, R15 ;  /* 0x0000001a04037224 */ /* 0x010fc400078e020f */
[----:B------:R-:W-:Y:S02]  /*86a0*/  @P0 IMAD R23, R21, R14, R20 ;  /* 0x0000000e15170224 */ /* 0x000fe400078e0214 */
[----:B0-----:R-:W-:Y:S02]  /*86b0*/  IMAD R5, R3, R28, R10 ;  /* 0x0000001c03057224 */ /* 0x001fe400078e020a */
[----:B------:R-:W-:Y:S02]  /*86c0*/  IMAD R0, R0, R27, R23 ;  /* 0x0000001b00007224 */ /* 0x000fe400078e0217 */
[----:B------:R-:W-:-:S03]  /*86d0*/  IMAD.MOV.U32 R4, RZ, RZ, 0x1 ;  /* 0x00000001ff047424 */ /* 0x000fc600078e00ff */
[----:B------:R-:W-:Y:S02]  /*86e0*/  SEL R92, R5, R0, !P0 ;  /* 0x00000000055c7207 */ /* 0x000fe40004000000 */
[----:B------:R-:W-:Y:S02]  /*86f0*/  PRMT R3, R4, 0x7610, R3 ;  /* 0x0000761004037816 */ /* 0x000fe40000000003 */
[----:B------:R-:W-:-:S07]  /*8700*/  SEL R0, R0, R5, !P0 ;  /* 0x0000000500007207 */ /* 0x000fce0004000000 */
.L_x_170:
[----:B------:R-:W-:Y:S01]  /*8710*/  LOP3.LUT P0, RZ, R3, 0xff, RZ, 0xc0, !PT ;  /* 0x000000ff03ff7812 */ /* 0x000fe2000780c0ff */
[----:B------:R-:W-:-:S12]  /*8720*/  IMAD.MOV.U32 R89, RZ, RZ, R0 ;  /* 0x000000ffff597224 */ /* 0x000fd800078e0000 */
[----:B------:R-:W-:Y:S05]  /*8730*/  @P0 BRA `(.L_x_173) ;  /* 0xffffff8800d80947 */ /* 0x000fea000383ffff */
[----:B------:R-:W-:Y:S05]  /*8740*/  EXIT ;  /* 0x000000000000794d */ /* 0x000fea0003800000 */
.L_x_3:
        /* <DEDUP_REMOVED lines=26> */
.L_x_175:
        /* <DEDUP_REMOVED lines=14> */
[----:B------:R-:W-:Y:S02]  /*89d0*/  IMAD R5, R7, R23, R10 ;  /* 0x0000001707057224 */ /* 0x000fe400078e020a */
[----:B------:R-:W-:Y:S02]  /*89e0*/  IMAD.MOV.U32 R10, RZ, RZ, 0x1 ;  /* 0x00000001ff0a7424 */ /* 0x000fe400078e00ff */
[----:B------:R-:W-:Y:S01]  /*89f0*/  IMAD.IADD R5, R9, 0x1, R5 ;  /* 0x0000000109057824 */ /* 0x000fe200078e0205 */
[----:B------:R-:W4:Y:S04]  /*8a00*/  LDC R20, c[0x0][0x608] ;  /* 0x00018200ff147b82 */ /* 0x000f280000000800 */
[----:B0-----:R-:W-:-:S02]  /*8a10*/  SHF.R.U64 R12, R8, R14, R5 ;  /* 0x0000000e080c7219 */ /* 0x001fc40000001205 */
[----:B------:R-:W-:Y:S02]  /*8a20*/  I2FP.F32.U32 R8, R6 ;  /* 0x0000000600087245 */ /* 0x000fe40000201000 */
[----:B------:R-:W0:Y:S01]  /*8a30*/  LDC R25, c[0x0][0x658] ;  /* 0x00019600ff197b82 */ /* 0x000e220000000800 */
[----:B-1----:R-:W-:Y:S01]  /*8a40*/  ISETP.NE.U32.AND P0, PT, R26, RZ, PT ;  /* 0x000000ff1a00720c */ /* 0x002fe20003f05070 */
[----:B---3--:R-:W-:Y:S02]  /*8a50*/  IMAD.MOV R7, RZ, RZ, -R11 ;  /* 0x000000ffff077224 */ /* 0x008fe400078e0a0b */
[----:B------:R-:W-:Y:S01]  /*8a60*/  FMUL R8, R8, UR4 ;  /* 0x0000000408087c20 */ /* 0x000fe20008400000 */
[----:B------:R-:W-:Y:S01]  /*8a70*/  SHF.R.U32.HI R5, RZ, R14, R5 ;  /* 0x0000000eff057219 */ /* 0x000fe20000011605 */
[----:B------:R-:W-:Y:S01]  /*8a80*/  IMAD.MOV.U32 R14, RZ, RZ, -0x1 ;  /* 0xffffffffff0e7424 */ /* 0x000fe200078e00ff */
[----:B------:R-:W-:Y:S01]  /*8a90*/  ISETP.NE.AND.EX P0, PT, R27, RZ, PT, P0 ;  /* 0x000000ff1b00720c */ /* 0x000fe20003f05300 */
[----:B------:R1:W3:Y:S01]  /*8aa0*/  F2I.U32.TRUNC.NTZ R19, R8 ;  /* 0x0000000800137305 */ /* 0x0002e2000020f000 */
[----:B------:R-:W1:Y:S01]  /*8ab0*/  LDC R21, c[0x0][0x148] ;  /* 0x00005200ff157b82 */ /* 0x000e620000000800 */
[----:B--2---:R-:W-:-:S07]  /*8ac0*/  IMAD R23, R13, R7, R4 ;  /* 0x000000070d177224 */ /* 0x004fce00078e0204 */
[----:B------:R-:W2:Y:S01]  /*8ad0*/  LDC R22, c[0x0][0x600] ;  /* 0x00018000ff167b82 */ /* 0x000ea20000000800 */
[-CC-:B----4-:R-:W-:Y:S02]  /*8ae0*/  SHF.R.U64 R15, R12, R20.reuse, R5.reuse ;  /* 0x000000140c0f7219 */ /* 0x190fe40000001205 */
[----:B------:R-:W-:-:S05]  /*8af0*/  SHF.R.U32.HI R4, RZ, R20, R5 ;  /* 0x00000014ff047219 */ /* 0x000fca0000011605 */
[----:B------:R-:W4:Y:S01]  /*8b00*/  LDC R24, c[0x0][0x648] ;  /* 0x00019200ff187b82 */ /* 0x000f220000000800 */
[-C--:B0-----:R-:W-:Y:S02]  /*8b10*/  SHF.L.U32 R7, R14, R25.reuse, RZ ;  /* 0x000000190e077219 */ /* 0x081fe400000006ff */
[-CC-:B------:R-:W-:Y:S02]  /*8b20*/  SHF.R.U64 R14, R15, R25.reuse, R4.reuse ;  /* 0x000000190f0e7219 */ /* 0x180fe40000001204 */
[-C--:B------:R-:W-:Y:S02]  /*8b30*/  SHF.R.U32.HI R5, RZ, R25.reuse, R4 ;  /* 0x00000019ff057219 */ /* 0x080fe40000011604 */
[----:B------:R-:W-:Y:S01]  /*8b40*/  SHF.L.U32 R30, R10, R25, RZ ;  /* 0x000000190a1e7219 */ /* 0x000fe200000006ff */
[----:B------:R-:W0:Y:S01]  /*8b50*/  LDC R29, c[0x0][0x638] ;  /* 0x00018e00ff1d7b82 */ /* 0x000e220000000800 */
[----:B------:R-:W-:Y:S01]  /*8b60*/  LOP3.LUT R20, RZ, R7, RZ, 0x33, !PT ;  /* 0x00000007ff147212 */ /* 0x000fe200078e33ff */
[----:B------:R-:W-:-:S06]  /*8b70*/  IMAD.MOV.U32 R4, RZ, RZ, R14 ;  /* 0x000000ffff047224 */ /* 0x000fcc00078e000e */
[----:B------:R-:W0:Y:S01]  /*8b80*/  LDC R32, c[0x0][0x610] ;  /* 0x00018400ff207b82 */ /* 0x000e220000000800 */
[----:B-1-3--:R-:W-:Y:S05]  /*8b90*/  @!P0 BRA `(.L_x_176) ;  /* 0x0000000000288947 */ /* 0x00afea0003800000 */
        /* <DEDUP_REMOVED lines=10> */
.L_x_176:
[----:B------:R-:W-:Y:S01]  /*8c40*/  ISETP.NE.AND P0, PT, R2, 0x1, PT ;  /* 0x000000010200780c */ /* 0x000fe20003f05270 */
[----:B--2---:R-:W-:Y:S01]  /*8c50*/  VIADD R9, R22, 0xffffffff ;  /* 0xffffffff16097836 */ /* 0x004fe20000000000 */
[----:B----4-:R-:W-:Y:S01]  /*8c60*/  SHF.R.U64 R5, R4, R24, R5 ;  /* 0x0000001804057219 */ /* 0x010fe20000001205 */
[----:B------:R-:W-:Y:S01]  /*8c70*/  IMAD.MOV R19, RZ, RZ, -R19 ;  /* 0x000000ffff137224 */ /* 0x000fe200078e0a13 */
[----:B------:R-:W-:-:S03]  /*8c80*/  LOP3.LUT R4, R15, R20, RZ, 0xc0, !PT ;  /* 0x000000140f047212 */ /* 0x000fc600078ec0ff */
[----:B------:R-:W-:Y:S02]  /*8c90*/  IMAD.MOV R7, RZ, RZ, -R5 ;  /* 0x000000ffff077224 */ /* 0x000fe400078e0a05 */
[----:B------:R-:W-:Y:S01]  /*8ca0*/  IMAD R30, R30, R5, R4 ;  /* 0x000000051e1e7224 */ /* 0x000fe200078e0204 */
[----:B------:R-:W-:Y:S01]  /*8cb0*/  LOP3.LUT R5, R12, R9, RZ, 0xc0, !PT ;  /* 0x000000090c057212 */ /* 0x000fe200078ec0ff */
[----:B0-----:R-:W-:Y:S02]  /*8cc0*/  IMAD R4, R7, R29, R14 ;  /* 0x0000001d07047224 */ /* 0x001fe400078e020e */
[----:B------:R-:W-:Y:S02]  /*8cd0*/  @P0 IMAD R23, R21, R19, R6 ;  /* 0x0000001315170224 */ /* 0x000fe400078e0206 */
[----:B------:R-:W-:Y:S02]  /*8ce0*/  IMAD R5, R4, R22, R5 ;  /* 0x0000001604057224 */ /* 0x000fe400078e0205 */
[----:B------:R-:W-:-:S02]  /*8cf0*/  IMAD R30, R30, R32, R23 ;  /* 0x000000201e1e7224 */ /* 0x000fc400078e0217 */
[----:B------:R-:W-:-:S03]  /*8d00*/  IMAD.MOV.U32 R7, RZ, RZ, 0x1 ;  /* 0x00000001ff077424 */ /* 0x000fc600078e00ff */
[----:B------:R-:W-:Y:S02]  /*8d10*/  SEL R29, R5, R30, !P0 ;  /* 0x0000001e051d7207 */ /* 0x000fe40004000000 */
[----:B------:R-:W-:-:S07]  /*8d20*/  SEL R30, R30, R5, !P0 ;  /* 0x000000051e1e7207 */ /* 0x000fce0004000000 */
.L_x_174:
[----:B------:R-:W-:-:S08]  /*8d30*/  NOP ;  /* 0x0000000000007918 */ /* 0x000fd00000000000 */
[----:B------:R-:W0:-:S00]  /*8d40*/  USETMAXREG.DEALLOC.CTAPOOL 0x28 ;  /* 0x00000028000079c8 */ /* 0x000e0000080e0500 */
[----:B0-----:R-:W-:-:S13]  /*8d50*/  ISETP.NE.AND P0, PT, R3, RZ, PT ;  /* 0x000000ff0300720c */ /* 0x001fda0003f05270 */
[----:B------:R-:W-:Y:S05]  /*8d60*/  @P0 EXIT ;  /* 0x000000000000094d */ /* 0x000fea0003800000 */
[----:B------:R-:W-:Y:S01]  /*8d70*/  LOP3.LUT P0, RZ, R7, 0xff, RZ, 0xc0, !PT ;  /* 0x000000ff07ff7812 */ /* 0x000fe2000780c0ff */
[----:B------:R-:W-:Y:S02]  /*8d80*/  IMAD.MOV.U32 R26, RZ, RZ, 0x1 ;  /* 0x00000001ff1a7424 */ /* 0x000fe400078e00ff */
[----:B------:R-:W-:-:S10]  /*8d90*/  IMAD.MOV.U32 R27, RZ, RZ, RZ ;  /* 0x000000ffff1b7224 */ /* 0x000fd400078e00ff */
[----:B------:R-:W-:Y:S05]  /*8da0*/  @!P0 BRA `(.L_x_177) ;  /* 0x0000000c00c48947 */ /* 0x000fea0003800000 */
[----:B------:R-:W0:Y:S01]  /*8db0*/  LDC R3, c[0x0][0x28c] ;  /* 0x0000a300ff037b82 */ /* 0x000e220000000800 */
[C---:B------:R-:W-:Y:S01]  /*8dc0*/  ISETP.NE.AND P1, PT, R31.reuse, RZ, PT ;  /* 0x000000ff1f00720c */ /* 0x040fe20003f25270 */
[----:B------:R-:W-:Y:S01]  /*8dd0*/  ULDC UR41, c[0x0][0x658] ;  /* 0x0001960000297ab9 */ /* 0x000fe20000000800 */
[----:B------:R-:W-:Y:S01]  /*8de0*/  LOP3.LUT P0, RZ, R0, 0x1f, RZ, 0xc0, !PT ;  /* 0x0000001f00ff7812 */ /* 0x000fe2000780c0ff */
[----:B------:R-:W-:Y:S01]  /*8df0*/  UMOV UR4, 0xffffffff ;  /* 0xffffffff00047882 */ /* 0x000fe20000000000 */
[----:B------:R-:W-:Y:S01]  /*8e00*/  P2R R0, PR, RZ, 0x2 ;  /* 0x00000002ff007803 */ /* 0x000fe20000000000 */
[----:B------:R-:W-:Y:S01]  /*8e10*/  BSSY B7, `(.L_x_177) ;  /* 0x00000ea000077945 */ /* 0x000fe20003800000 */
[----:B------:R-:W-:Y:S01]  /*8e20*/  ISETP.NE.OR P0, PT, R31, RZ, !P0 ;  /* 0x000000ff1f00720c */ /* 0x000fe20004705670 */
[----:B------:R-:W-:Y:S01]  /*8e30*/  USHF.L.U32 UR4, UR4, UR41, URZ ;  /* 0x0000002904047299 */ /* 0x000fe2000800063f */
[----:B------:R-:W-:Y:S01]  /*8e40*/  IMAD.MOV.U32 R23, RZ, RZ, 0x1 ;  /* 0x00000001ff177424 */ /* 0x000fe200078e00ff */
[----:B------:R-:W-:Y:S01]  /*8e50*/  LOP3.LUT R25, R18, 0x2, RZ, 0xfc, !PT ;  /* 0x0000000212197812 */ /* 0x000fe200078efcff */
[----:B------:R-:W-:Y:S01]  /*8e60*/  IMAD.MOV.U32 R26, RZ, RZ, 0x1 ;  /* 0x00000001ff1a7424 */ /* 0x000fe200078e00ff */
[----:B------:R-:W-:Y:S01]  /*8e70*/  P2R R32, PR, RZ, 0x1 ;  /* 0x00000001ff207803 */ /* 0x000fe20000000000 */
[----:B------:R-:W-:Y:S01]  /*8e80*/  IMAD.MOV.U32 R27, RZ, RZ, RZ ;  /* 0x000000ffff1b7224 */ /* 0x000fe200078e00ff */
[----:B------:R-:W-:Y:S01]  /*8e90*/  ULDC UR40, c[0x0][0x600] ;  /* 0x0001800000287ab9 */ /* 0x000fe20000000800 */
[----:B------:R-:W-:Y:S01]  /*8ea0*/  UMOV UR5, 0x1 ;  /* 0x0000000100057882 */ /* 0x000fe20000000000 */
[----:B------:R-:W-:-:S02]  /*8eb0*/  UIADD3 UR40, UR40, -0x1, URZ ;  /* 0xffffffff28287890 */ /* 0x000fc4000fffe03f */
[----:B------:R-:W-:Y:S02]  /*8ec0*/  USHF.L.U32 UR41, UR5, UR41, URZ ;  /* 0x0000002905297299 */ /* 0x000fe4000800063f */
[----:B------:R-:W-:Y:S01]  /*8ed0*/  ULOP3.LUT UR43, URZ, UR4, URZ, 0x33, !UPT ;  /* 0x000000043f2b7292 */ /* 0x000fe2000f8e333f */
[----:B------:R-:W-:Y:S01]  /*8ee0*/  ULDC.64 UR36, c[0x0][0x198] ;  /* 0x0000660000247ab9 */ /* 0x000fe20000000a00 */
[----:B0-----:R-:W-:-:S05]  /*8ef0*/  VIADD R3, R3, 0x7f ;  /* 0x0000007f03037836 */ /* 0x001fca0000000000 */
[----:B------:R-:W-:-:S04]  /*8f00*/  SHF.R.S32.HI R0, RZ, 0x1f, R3 ;  /* 0x0000001fff007819 */ /* 0x000fc80000011403 */
[----:B------:R-:W-:-:S04]  /*8f10*/  LEA.HI R0, R0, R3, RZ, 0x7 ;  /* 0x0000000300007211 */ /* 0x000fc800078f38ff */
[----:B------:R-:W-:-:S05]  /*8f20*/  SHF.R.S32.HI R24, RZ, 0x7, R0 ;  /* 0x00000007ff187819 */ /* 0x000fca0000011400 */
[----:B------:R-:W-:-:S07]  /*8f30*/  VIADD R22, R24, 0x1 ;  /* 0x0000000118167836 */ /* 0x000fce0000000000 */
.L_x_191:
[----:B------:R-:W-:-:S03]  /*8f40*/  UMOV UR4, 0xffffffff ;  /* 0xffffffff00047882 */ /* 0x000fc60000000000 */
[----:B------:R-:W-:Y:S05]  /*8f50*/  BRA.DIV UR4, `(.L_x_178) ;  /* 0x0000001204e07947 */ /* 0x000fea000b800000 */
[----:B------:R-:W-:-:S13]  /*8f60*/  ELECT P6, URZ, PT ;  /* 0x00000000003f782f */ /* 0x000fda00038c0000 */
.L_x_207:
[----:B------:R-:W-:Y:S04]  /*8f70*/  BSSY B6, `(.L_x_179) ;  /* 0x0000060000067945 */ /* 0x000fe80003800000 */
[----:B------:R-:W-:Y:S05]  /*8f80*/  @!P6 BRA `(.L_x_180) ;  /* 0x000000040078e947 */ /* 0x000fea0003800000 */
        /* <DEDUP_REMOVED lines=9> */
[----:B------:R-:W-:Y:S02]  /*9020*/  IMAD.U32 R4, RZ, RZ, UR4 ;  /* 0x00000004ff047e24 */ /* 0x000fe4000f8e00ff */
[----:B------:R-:W-:Y:S01]  /*9030*/  IMAD.U32 R5, RZ, RZ, UR5 ;  /* 0x00000005ff057e24 */ /* 0x000fe2000f8e00ff */
[----:B------:R-:W0:Y:S01]  /*9040*/  LDC.64 R14, c[0x4][R14] ;  /* 0x010000000e0e7b82 */ /* 0x000e220000000a00 */
[----:B------:R-:W-:Y:S01]  /*9050*/  ULDC.64 UR4, c[0x4][0x78] ;  /* 0x01001e0000047ab9 */ /* 0x000fe20000000a00 */
[----:B------:R-:W-:Y:S02]  /*9060*/  IMAD.U32 R10, RZ, RZ, UR6 ;  /* 0x00000006ff0a7e24 */ /* 0x000fe4000f8e00ff */
[----:B------:R-:W-:-:S02]  /*9070*/  IMAD.U32 R6, RZ, RZ, UR4 ;  /* 0x00000004ff067e24 */ /* 0x000fc4000f8e00ff */
[----:B------:R-:W-:Y:S02]  /*9080*/  IMAD.U32 R7, RZ, RZ, UR5 ;  /* 0x00000005ff077e24 */ /* 0x000fe4000f8e00ff */
[----:B------:R-:W-:Y:S02]  /*9090*/  IMAD.U32 R11, RZ, RZ, UR7 ;  /* 0x00000007ff0b7e24 */ /* 0x000fe4000f8e00ff */
[----:B------:R-:W-:Y:S02]  /*90a0*/  IMAD.MOV.U32 R8, RZ, RZ, 0x70 ;  /* 0x00000070ff087424 */ /* 0x000fe400078e00ff */
[----:B------:R-:W-:Y:S02]  /*90b0*/  IMAD.MOV.U32 R12, RZ, RZ, 0x1 ;  /* 0x00000001ff0c7424 */ /* 0x000fe400078e00ff */
[----:B------:R-:W-:-:S07]  /*90c0*/  IMAD.MOV.U32 R13, RZ, RZ, RZ ;  /* 0x000000ffff0d7224 */ /* 0x000fce00078e00ff */
[----:B------:R-:W-:-:S07]  /*90d0*/  LEPC R20, `(.L_x_181) ;  /* 0x000000001014794e */ /* 0x000fce0000000000 */
[----:B0-----:R-:W-:Y:S05]  /*90e0*/  CALL.ABS.NOINC R14 ;  /* 0x000000000e007343 */ /* 0x001fea0003c00000 */
.L_x_181:
        /* <DEDUP_REMOVED lines=19> */
.L_x_182:
[----:B------:R-:W0:Y:S02]  /*9220*/  LDC R0, c[0x0][0x28c] ;  /* 0x0000a300ff007b82 */ /* 0x000e240000000800 */
[----:B0-----:R-:W-:-:S13]  /*9230*/  ISETP.GE.AND P0, PT, R0, 0x1, PT ;  /* 0x000000010000780c */ /* 0x001fda0003f06270 */
[----:B------:R-:W-:Y:S05]  /*9240*/  @!P0 BRA `(.L_x_180) ;  /* 0x0000000000c88947 */ /* 0x000fea0003800000 */
[----:B------:R-:W-:Y:S02]  /*9250*/  IMAD.SHL.U32 R29, R29, 0x80, RZ ;  /* 0x000000801d1d7824 */ /* 0x000fe400078e00ff */
[----:B------:R-:W-:Y:S02]  /*9260*/  IMAD.SHL.U32 R30, R30, 0x80, RZ ;  /* 0x000000801e1e7824 */ /* 0x000fe400078e00ff */
[----:B------:R-:W-:Y:S02]  /*9270*/  IMAD.MOV.U32 R7, RZ, RZ, RZ ;  /* 0x000000ffff077224 */ /* 0x000fe400078e00ff */
[----:B------:R-:W-:Y:S02]  /*9280*/  IMAD.MOV.U32 R0, RZ, RZ, R22 ;  /* 0x000000ffff007224 */ /* 0x000fe400078e0016 */
[----:B------:R-:W-:Y:S02]  /*9290*/  IMAD.MOV.U32 R3, RZ, RZ, R26 ;  /* 0x000000ffff037224 */ /* 0x000fe400078e001a */
[----:B------:R-:W-:-:S07]  /*92a0*/  IMAD.MOV.U32 R4, RZ, RZ, R27 ;  /* 0x000000ffff047224 */ /* 0x000fce00078e001b */
.L_x_186:
[----:B------:R-:W-:Y:S01]  /*92b0*/  IMAD R8, R4, 0x8, R19 ;  /* 0x0000000804087824 */ /* 0x000fe200078e0213 */
[----:B------:R-:W-:Y:S02]  /*92c0*/  SHF.L.U32 R5, R3, 0x1f, RZ ;  /* 0x0000001f03057819 */ /* 0x000fe400000006ff */
[----:B------:R-:W-:Y:S02]  /*92d0*/  ISETP.NE.AND P1, PT, R31, RZ, PT ;  /* 0x000000ff1f00720c */ /* 0x000fe40003f25270 */
[----:B------:R-:W0:Y:S11]  /*92e0*/  SYNCS.PHASECHK.TRANS64.TRYWAIT P0, [R8+URZ+0x38], R5 ;  /* 0x00003805080075a7 */ /* 0x000e36000800017f */
[----:B------:R-:W1:Y:S01]  /*92f0*/  @!P1 LDC R6, c[0x0][0x500] ;  /* 0x00014000ff069b82 */ /* 0x000e620000000800 */
[----:B0-----:R-:W-:Y:S05]  /*9300*/  @!P0 BRA `(.L_x_183) ;  /* 0x0000001000148947 */ /* 0x001fea0003800000 */
.L_x_208:
[----:B------:R-:W-:Y:S02]  /*9310*/  ISETP.NE.AND P0, PT, R31, RZ, PT ;  /* 0x000000ff1f00720c */ /* 0x000fe40003f05270 */
[----:B0-----:R-:W-:-:S11]  /*9320*/  PRMT R5, R25, 0x9910, RZ ;  /* 0x0000991019057816 */ /* 0x001fd600000000ff */
[----:B-1----:R0:W-:Y:S01]  /*9330*/  @!P0 SYNCS.ARRIVE.TRANS64 RZ, [R8+URZ], R6 ;  /* 0x0000000608ff89a7 */ /* 0x0021e2000800003f */
[----:B------:R-:W-:-:S13]  /*9340*/  ISETP.NE.AND P0, PT, R5, 0x2, PT ;  /* 0x000000020500780c */ /* 0x000fda0003f05270 */
[----:B0-----:R-:W-:Y:S05]  /*9350*/  @P0 BRA `(.L_x_184) ;  /* 0x0000000000040947 */ /* 0x001fea0003800000 */
[----:B------:R-:W-:Y:S01]  /*9360*/  BPT.TRAP 0x1 ;  /* 0x000000040000795c */ /* 0x000fe20000300000 */
.L_x_184:
[----:B------:R-:W-:-:S13]  /*9370*/  ISETP.NE.AND P0, PT, R32, RZ, PT ;  /* 0x000000ff2000720c */ /* 0x000fda0003f05270 */
[----:B------:R-:W-:Y:S05]  /*9380*/  @P0 BRA `(.L_x_185) ;  /* 0x0000000000040947 */ /* 0x000fea0003800000 */
[----:B------:R-:W-:Y:S01]  /*9390*/  BPT.TRAP 0x1 ;  /* 0x000000040000795c */ /* 0x000fe20000300000 */
.L_x_185:
[----:B------:R-:W-:Y:S01]  /*93a0*/  IMAD R5, R4, 0x4000, R19 ;  /* 0x0000400004057824 */ /* 0x000fe200078e0213 */
[----:B------:R-:W-:Y:S01]  /*93b0*/  R2UR UR17, R8 ;  /* 0x00000000081172ca */ /* 0x000fe200000e0000 */
[----:B------:R-:W-:Y:S01]  /*93c0*/  VIADD R0, R0, 0xffffffff ;  /* 0xffffffff00007836 */ /* 0x000fe20000000000 */
[----:B------:R-:W-:Y:S01]  /*93d0*/  R2UR UR19, R7 ;  /* 0x00000000071372ca */ /* 0x000fe200000e0000 */
[----:B------:R-:W-:Y:S01]  /*93e0*/  UIADD3 UR4, UP0, UR36, 0xf0, URZ ;  /* 0x000000f024047890 */ /* 0x000fe2000ff1e03f */
[----:B------:R-:W-:Y:S01]  /*93f0*/  R2UR UR8, R5 ;  /* 0x00000000050872ca */ /* 0x000fe200000e0000 */
[----:B------:R-:W-:Y:S01]  /*9400*/  UIADD3 UR14, UP1, UR36, 0x1f0, URZ ;  /* 0x000001f0240e7890 */ /* 0x000fe2000ff3e03f */
[----:B------:R-:W-:Y:S01]  /*9410*/  R2UR UR20, R28 ;  /* 0x000000001c1472ca */ /* 0x000fe200000e0000 */
[----:B------:R-:W-:Y:S01]  /*9420*/  UIADD3.X UR5, URZ, UR37, URZ, UP0, !UPT ;  /* 0x000000253f057290 */ /* 0x000fe200087fe43f */
[----:B------:R-:W-:Y:S01]  /*9430*/  R2UR UR18, R30 ;  /* 0x000000001e1272ca */ /* 0x000fe200000e0000 */
[----:B------:R-:W-:Y:S01]  /*9440*/  VIADD R4, R4, 0x1 ;  /* 0x0000000104047836 */ /* 0x000fe20000000000 */
[----:B------:R-:W-:Y:S01]  /*9450*/  R2UR UR11, R29 ;  /* 0x000000001d0b72ca */ /* 0x000fe200000e0000 */
[----:B------:R-:W-:Y:S01]  /*9460*/  UIADD3.X UR15, URZ, UR37, URZ, UP1, !UPT ;  /* 0x000000253f0f7290 */ /* 0x000fe20008ffe43f */
[----:B------:R-:W-:Y:S01]  /*9470*/  ISETP.GT.AND P1, PT, R0, 0x1, PT ;  /* 0x000000010000780c */ /* 0x000fe20003f24270 */
[----:B------:R-:W-:Y:S01]  /*9480*/  UMOV UR6, 0x0 ;  /* 0x0000000000067882 */ /* 0x000fe20000000000 */
[----:B------:R-:W-:Y:S01]  /*9490*/  ISETP.NE.AND P0, PT, R4, 0x7, PT ;  /* 0x000000070400780c */ /* 0x000fe20003f05270 */
[----:B------:R-:W-:Y:S01]  /*94a0*/  UMOV UR7, 0x10000000 ;  /* 0x1000000000077882 */ /* 0x000fe20000000000 */
[----:B------:R-:W-:Y:S01]  /*94b0*/  UMOV UR9, UR17 ;  /* 0x0000001100097c82 */ /* 0x000fe20008000000 */
[----:B------:R-:W-:Y:S01]  /*94c0*/  UIADD3 UR16, UR8, 0x800, URZ ;  /* 0x0000080008107890 */ /* 0x000fe2000fffe03f */
[----:B------:R-:W-:Y:S01]  /*94d0*/  SEL R6, RZ, 0x1, P0 ;  /* 0x00000001ff067807 */ /* 0x000fe20000000000 */
[----:B------:R-:W-:Y:S01]  /*94e0*/  UIADD3 UR8, UR8, 0x1c800, URZ ;  /* 0x0001c80008087890 */ /* 0x000fe2000fffe03f */
[----:B------:R-:W-:Y:S01]  /*94f0*/  VIADD R7, R7, 0x80 ;  /* 0x0000008007077836 */ /* 0x000fe20000000000 */
[----:B------:R-:W-:Y:S01]  /*9500*/  UMOV UR10, UR19 ;  /* 0x00000013000a7c82 */ /* 0x000fe20008000000 */
[----:B------:R-:W-:Y:S01]  /*9510*/  UMOV UR12, UR20 ;  /* 0x00000014000c7c82 */ /* 0x000fe20008000000 */
[----:B------:R-:W-:-:S02]  /*9520*/  LOP3.LUT R3, R3, R6, RZ, 0x3c, !PT ;  /* 0x0000000603037212 */ /* 0x000fc400078e3cff */
[----:B------:R-:W-:Y:S01]  /*9530*/  SEL R4, R4, RZ, P0 ;  /* 0x000000ff04047207 */ /* 0x000fe20000000000 */
[----:B------:R0:W-:Y:S02]  /*9540*/  UTMALDG.3D [UR16], [UR4], desc[UR6] ;  /* 0x00000610040075b4 */ /* 0x0001e40008011000 */
[----:B------:R0:W-:Y:S02]  /*9550*/  UTMALDG.3D [UR8], [UR14], desc[UR6] ;  /* 0x000006080e0075b4 */ /* 0x0001e40008011000 */
[----:B0-----:R-:W-:Y:S05]  /*9560*/  @P1 BRA `(.L_x_186) ;  /* 0xfffffffc00501947 */ /* 0x001fea000383ffff */
.L_x_180:
[----:B------:R-:W-:Y:S05]  /*9570*/  BSYNC B6 ;  /* 0x0000000000067941 */ /* 0x000fea0003800000 */
.L_x_179:
[----:B------:R-:W-:Y:S01]  /*9580*/  LOP3.LUT P2, RZ, R23, 0xff, RZ, 0xc0, !PT ;  /* 0x000000ff17ff7812 */ /* 0x000fe2000784c0ff */
[C---:B------:R-:W-:Y:S01]  /*9590*/  IMAD.IADD R0, R24.reuse, 0x1, R27 ;  /* 0x0000000118007824 */ /* 0x040fe200078e021b */
[----:B------:R-:W-:Y:S01]  /*95a0*/  ULDC.64 UR4, c[0x0][0x650] ;  /* 0x0001940000047ab9 */ /* 0x000fe20000000a00 */
[----:B------:R-:W-:Y:S01]  /*95b0*/  ISETP.GE.U32.AND P1, PT, R24, 0x7, PT ;  /* 0x000000071800780c */ /* 0x000fe20003f26070 */
[----:B------:R-:W-:Y:S01]  /*95c0*/  BSSY B0, `(.L_x_187) ;  /* 0x000006c000007945 */ /* 0x000fe20003800000 */
[C---:B------:R-:W-:Y:S01]  /*95d0*/  IMAD.WIDE.U32 R4, R0.reuse, 0x24924925, RZ ;  /* 0x2492492500047825 */ /* 0x040fe200078e00ff */
[C---:B------:R-:W-:Y:S02]  /*95e0*/  ISETP.GT.U32.AND P0, PT, R0.reuse, 0x6, PT ;  /* 0x000000060000780c */ /* 0x040fe40003f04070 */
[----:B------:R-:W-:Y:S01]  /*95f0*/  PRMT R23, RZ, 0x7610, R23 ;  /* 0x00007610ff177816 */ /* 0x000fe20000000017 */
[----:B------:R-:W-:Y:S01]  /*9600*/  IMAD.IADD R4, R0, 0x1, -R5 ;  /* 0x0000000100047824 */ /* 0x000fe200078e0a05 */
[----:B------:R-:W-:Y:S01]  /*9610*/  ISETP.LT.U32.AND P0, PT, R24, 0x7, P0 ;  /* 0x000000071800780c */ /* 0x000fe20000701070 */
[----:B------:R-:W-:-:S02]  /*9620*/  IMAD.MOV.U32 R30, RZ, RZ, -0x1 ;  /* 0xffffffffff1e7424 */ /* 0x000fc400078e00ff */
[----:B------:R-:W0:Y:S01]  /*9630*/  @P2 S2R R6, SR_CgaCtaId ;  /* 0x0000000000062919 */ /* 0x000e220000008800 */
[----:B------:R-:W-:Y:S01]  /*9640*/  @P2 MOV R3, 0x400 ;  /* 0x0000040000032802 */ /* 0x000fe20000000f00 */
[----:B------:R-:W-:Y:S01]  /*9650*/  IMAD.MOV.U32 R29, RZ, RZ, -0x1 ;  /* 0xffffffffff1d7424 */ /* 0x000fe200078e00ff */
[----:B------:R-:W-:Y:S01]  /*9660*/  LEA.HI R4, R4, R5, RZ, 0x1f ;  /* 0x0000000504047211 */ /* 0x000fe200078ff8ff */
[----:B------:R-:W-:-:S03]  /*9670*/  IMAD.MOV.U32 R28, RZ, RZ, -0x1 ;  /* 0xffffffffff1c7424 */ /* 0x000fc600078e00ff */
[----:B------:R-:W-:Y:S02]  /*9680*/  SHF.R.U32.HI R27, RZ, 0x2, R4 ;  /* 0x00000002ff1b7819 */ /* 0x000fe40000011604 */
[----:B0-----:R-:W-:Y:S02]  /*9690*/  @P2 LEA R6, R6, R3, 0x18 ;  /* 0x0000000306062211 */ /* 0x001fe400078ec0ff */
[----:B------:R-:W-:Y:S02]  /*96a0*/  SEL R3, RZ, 0x1, !P0 ;  /* 0x00000001ff037807 */ /* 0x000fe40004000000 */
[----:B------:R-:W-:Y:S01]  /*96b0*/  IADD3 R16, P0, R16, UR38, RZ ;  /* 0x0000002610107c10 */ /* 0x000fe2000ff1e0ff */
[----:B------:R0:W-:Y:S01]  /*96c0*/  @P2 SYNCS.ARRIVE.TRANS64.A1T0 RZ, [R6+URZ+0x88], RZ ;  /* 0x000088ff06ff29a7 */ /* 0x0001e2000810003f */
[----:B------:R-:W-:Y:S02]  /*96d0*/  LOP3.LUT R26, R26, R3, RZ, 0x3c, !PT ;  /* 0x000000031a1a7212 */ /* 0x000fe400078e3cff */
[----:B------:R-:W-:-:S02]  /*96e0*/  IADD3.X R17, R17, UR42, RZ, P0, !PT ;  /* 0x0000002a11117c10 */ /* 0x000fc400087fe4ff */
[----:B------:R-:W-:Y:S02]  /*96f0*/  ISETP.GE.U32.AND P0, PT, R16, UR4, PT ;  /* 0x0000000410007c0c */ /* 0x000fe4000bf06070 */
[----:B------:R-:W-:Y:S01]  /*9700*/  @P1 LOP3.LUT R26, R26, 0x1, R27, 0x78, !PT ;  /* 0x000000011a1a1812 */ /* 0x000fe200078e781b */
[--C-:B------:R-:W-:Y:S01]  /*9710*/  IMAD R27, R27, -0x7, R0.reuse ;  /* 0xfffffff91b1b7824 */ /* 0x100fe200078e0200 */
[----:B------:R-:W-:Y:S02]  /*9720*/  ISETP.GE.U32.AND.EX P0, PT, R17, UR5, PT, P0 ;  /* 0x0000000511007c0c */ /* 0x000fe4000bf06100 */
[----:B------:R-:W-:-:S11]  /*9730*/  PRMT R0, RZ, 0x7610, R0 ;  /* 0x00007610ff007816 */ /* 0x000fd60000000000 */
[----:B0-----:R-:W-:Y:S05]  /*9740*/  @P0 BRA `(.L_x_188) ;  /* 0x00000004004c0947 */ /* 0x001fea0003800000 */
[----:B------:R-:W-:Y:S01]  /*9750*/  ULDC.64 UR4, c[0x0][0x628] ;  /* 0x00018a0000047ab9 */ /* 0x000fe20000000a00 */
[----:B------:R-:W0:Y:S01]  /*9760*/  S2R R10, SR_CTAID.X ;  /* 0x00000000000a7919 */ /* 0x000e220000002500 */
[----:B------:R-:W-:Y:S01]  /*9770*/  ISETP.NE.U32.AND P0, PT, RZ, UR4, PT ;  /* 0x00000004ff007c0c */ /* 0x000fe2000bf05070 */
[----:B------:R-:W-:Y:S01]  /*9780*/  ULDC UR7, c[0x0][0x630] ;  /* 0x00018c0000077ab9 */ /* 0x000fe20000000800 */
[----:B------:R-:W-:Y:S01]  /*9790*/  IMAD.MOV.U32 R4, RZ, RZ, R16 ;  /* 0x000000ffff047224 */ /* 0x000fe200078e0010 */
[----:B------:R-:W1:Y:S01]  /*97a0*/  S2R R0, SR_CTAID.Y ;  /* 0x0000000000007919 */ /* 0x000e620000002600 */
[----:B------:R-:W-:Y:S01]  /*97b0*/  ISETP.NE.AND.EX P0, PT, RZ, UR5, PT, P0 ;  /* 0x00000005ff007c0c */ /* 0x000fe2000bf05300 */
[----:B------:R-:W-:-:S12]  /*97c0*/  IMAD.MOV.U32 R5, RZ, RZ, R17 ;  /* 0x000000ffff057224 */ /* 0x000fd800078e0011 */
[----:B------:R-:W-:Y:S05]  /*97d0*/  @!P0 BRA `(.L_x_189) ;  /* 0x0000000000288947 */ /* 0x000fea0003800000 */
[----:B------:R-:W-:Y:S02]  /*97e0*/  ULDC UR6, c[0x0][0x634] ;  /* 0x00018d0000067ab9 */ /* 0x000fe40000000800 */
[----:B------:R-:W-:-:S05]  /*97f0*/  IADD3 R9, P0, R16, UR6, RZ ;  /* 0x0000000610097c10 */ /* 0x000fca000ff1e0ff */
[----:B------:R-:W-:-:S04]  /*9800*/  IMAD.X R3, RZ, RZ, R17, P0 ;  /* 0x000000ffff037224 */ /* 0x000fc800000e0611 */
[----:B------:R-:W-:-:S04]  /*9810*/  IMAD.WIDE.U32 R6, R3, UR4, RZ ;  /* 0x0000000403067c25 */ /* 0x000fc8000f8e00ff */
[----:B------:R-:W-:-:S04]  /*9820*/  IMAD.WIDE.U32 R6, P0, R9, UR5, R6 ;  /* 0x0000000509067c25 */ /* 0x000fc8000f800006 */
[----:B------:R-:W-:-:S04]  /*9830*/  IMAD.WIDE.U32 R8, R9, UR4, RZ ;  /* 0x0000000409087c25 */ /* 0x000fc8000f8e00ff */
[----:B------:R-:W-:Y:S01]  /*9840*/  IMAD.X R5, RZ, RZ, RZ, P0 ;  /* 0x000000ffff057224 */ /* 0x000fe200000e06ff */
[----:B------:R-:W-:Y:S01]  /*9850*/  IADD3 RZ, P0, R9, R6, RZ ;  /* 0x0000000609ff7210 */ /* 0x000fe20007f1e0ff */
[----:B------:R-:W-:-:S04]  /*9860*/  IMAD.MOV.U32 R4, RZ, RZ, R7 ;  /* 0x000000ffff047224 */ /* 0x000fc800078e0007 */
[----:B------:R-:W-:-:S08]  /*9870*/  IMAD.WIDE.U32.X R4, R3, UR5, R4, P0 ;  /* 0x0000000503047c25 */ /* 0x000fd000080e0404 */
.L_x_189:
[--C-:B------:R-:W-:Y:S01]  /*9880*/  SHF.R.U64 R28, R4, UR7, R5.reuse ;  /* 0x00000007041c7c19 */ /* 0x100fe20008001205 */
[----:B------:R-:W-:Y:S01]  /*9890*/  ULDC.64 UR4, c[0x0][0x620] ;  /* 0x0001880000047ab9 */ /* 0x000fe20000000a00 */
[----:B------:R-:W-:Y:S01]  /*98a0*/  SHF.R.U32.HI R3, RZ, UR7, R5 ;  /* 0x00000007ff037c19 */ /* 0x000fe20008011605 */
[----:B------:R-:W2:Y:S01]  /*98b0*/  LDC R15, c[0x0][0x144] ;  /* 0x00005100ff0f7b82 */ /* 0x000ea20000000800 */
[----:B------:R-:W-:Y:S01]  /*98c0*/  IADD3 R6, P0, RZ, -R28, RZ ;  /* 0x8000001cff067210 */ /* 0x000fe20007f1e0ff */
[----:B------:R-:W-:Y:S01]  /*98d0*/  ULDC.64 UR8, c[0x0][0x640] ;  /* 0x0001900000087ab9 */ /* 0x000fe20000000a00 */
[----:B0-----:R-:W-:Y:S01]  /*98e0*/  I2FP.F32.U32 R7, R10 ;  /* 0x0000000a00077245 */ /* 0x001fe20000201000 */
[----:B------:R-:W-:Y:S02]  /*98f0*/  ULDC UR6, c[0x0][0x608] ;  /* 0x0001820000067ab9 */ /* 0x000fe40000000800 */
[----:B------:R-:W-:Y:S01]  /*9900*/  IMAD.X R3, RZ, RZ, ~R3, P0 ;  /* 0x000000ffff037224 */ /* 0x000fe200000e0e03 */
[----:B------:R-:W-:Y:S01]  /*9910*/  ISETP.NE.U32.AND P0, PT, RZ, UR8, PT ;  /* 0x00000008ff007c0c */ /* 0x000fe2000bf05070 */
[----:B------:R-:W-:Y:S01]  /*9920*/  IMAD.WIDE.U32 R4, R6, UR4, R16 ;  /* 0x0000000406047c25 */ /* 0x000fe2000f8e0010 */
[----:B------:R-:W0:Y:S02]  /*9930*/  LDC R9, c[0x0][0x148] ;  /* 0x00005200ff097b82 */ /* 0x000e240000000800 */
[----:B------:R-:W-:Y:S01]  /*9940*/  ISETP.NE.AND.EX P0, PT, RZ, UR9, PT, P0 ;  /* 0x00000009ff007c0c */ /* 0x000fe2000bf05300 */
[----:B------:R-:W-:Y:S01]  /*9950*/  IMAD R3, R3, UR4, RZ ;  /* 0x0000000403037c24 */ /* 0x000fe2000f8e02ff */
[----:B------:R-:W-:-:S02]  /*9960*/  ULDC UR4, c[0x0][0x150] ;  /* 0x0000540000047ab9 */ /* 0x000fc40000000800 */
[----:B------:R-:W-:Y:S01]  /*9970*/  FMUL R7, R7, UR4 ;  /* 0x0000000407077c20 */ /* 0x000fe20008400000 */
[----:B------:R-:W-:Y:S01]  /*9980*/  IMAD R3, R6, UR5, R3 ;  /* 0x0000000506037c24 */ /* 0x000fe2000f8e0203 */
[----:B------:R-:W-:Y:S01]  /*9990*/  ULDC UR4, c[0x0][0x618] ;  /* 0x0001860000047ab9 */ /* 0x000fe20000000800 */
[----:B------:R-:W-:Y:S02]  /*99a0*/  ULDC UR5, c[0x0][0x154] ;  /* 0x0000550000057ab9 */ /* 0x000fe40000000800 */
[----:B------:R-:W-:Y:S01]  /*99b0*/  IMAD.IADD R5, R5, 0x1, R3 ;  /* 0x0000000105057824 */ /* 0x000fe200078e0203 */
[----:B------:R-:W3:Y:S04]  /*99c0*/  F2I.U32.TRUNC.NTZ R7, R7 ;  /* 0x0000000700077305 */ /* 0x000ee8000020f000 */
[----:B------:R-:W-:-:S02]  /*99d0*/  SHF.R.U64 R3, R4, UR4, R5 ;  /* 0x0000000404037c19 */ /* 0x000fc40008001205 */
[----:B-1----:R-:W-:-:S05]  /*99e0*/  I2FP.F32.U32 R4, R0 ;  /* 0x0000000000047245 */ /* 0x002fca0000201000 */
[----:B------:R-:W-:Y:S01]  /*99f0*/  FMUL R12, R4, UR5 ;  /* 0x00000005040c7c20 */ /* 0x000fe20008400000 */
[----:B------:R-:W-:Y:S01]  /*9a00*/  SHF.R.U32.HI R4, RZ, UR4, R5 ;  /* 0x00000004ff047c19 */ /* 0x000fe20008011605 */
[----:B------:R-:W-:Y:S01]  /*9a10*/  ULDC UR4, c[0x0][0x658] ;  /* 0x0001960000047ab9 */ /* 0x000fe20000000800 */
[----:B---3--:R-:W-:Y:S02]  /*9a20*/  IMAD.MOV R7, RZ, RZ, -R7 ;  /* 0x000000ffff077224 */ /* 0x008fe400078e0a07 */
[--C-:B------:R-:W-:Y:S01]  /*9a30*/  SHF.R.U64 R11, R3, UR6, R4.reuse ;  /* 0x00000006030b7c19 */ /* 0x100fe20008001204 */
[----:B------:R-:W1:Y:S01]  /*9a40*/  F2I.U32.TRUNC.NTZ R12, R12 ;  /* 0x0000000c000c7305 */ /* 0x000e62000020f000 */
[----:B------:R-:W-:Y:S01]  /*9a50*/  SHF.R.U32.HI R4, RZ, UR6, R4 ;  /* 0x00000006ff047c19 */ /* 0x000fe20008011604 */
[----:B--2---:R-:W-:-:S03]  /*9a60*/  IMAD R10, R15, R7, R10 ;  /* 0x000000070f0a7224 */ /* 0x004fc600078e020a */
[--C-:B------:R-:W-:Y:S02]  /*9a70*/  SHF.R.U64 R8, R11, UR4, R4.reuse ;  /* 0x000000040b087c19 */ /* 0x100fe40008001204 */
[----:B------:R-:W-:-:S03]  /*9a80*/  SHF.R.U32.HI R13, RZ, UR4, R4 ;  /* 0x00000004ff0d7c19 */ /* 0x000fc60008011604 */
[----:B------:R-:W-:Y:S02]  /*9a90*/  IMAD.MOV.U32 R4, RZ, RZ, R8 ;  /* 0x000000ffff047224 */ /* 0x000fe400078e0008 */
[----:B------:R-:W-:Y:S01]  /*9aa0*/  IMAD.MOV.U32 R5, RZ, RZ, R13 ;  /* 0x000000ffff057224 */ /* 0x000fe200078e000d */
[----:B01----:R-:W-:Y:S06]  /*9ab0*/  @!P0 BRA `(.L_x_190) ;  /* 0x0000000000288947 */ /* 0x003fec0003800000 */
[----:B------:R-:W-:Y:S02]  /*9ac0*/  ULDC UR4, c[0x0][0x64c] ;  /* 0x0001930000047ab9 */ /* 0x000fe40000000800 */
[----:B------:R-:W-:-:S05]  /*9ad0*/  IADD3 R5, P0, R8, UR4, RZ ;  /* 0x0000000408057c10 */ /* 0x000fca000ff1e0ff */
[----:B------:R-:W-:-:S04]  /*9ae0*/  IMAD.X R13, RZ, RZ, R13, P0 ;  /* 0x000000ffff0d7224 */ /* 0x000fc800000e060d */
[----:B------:R-:W-:-:S04]  /*9af0*/  IMAD.WIDE.U32 R6, R13, UR8, RZ ;  /* 0x000000080d067c25 */ /* 0x000fc8000f8e00ff */
[----:B------:R-:W-:-:S04]  /*9b00*/  IMAD.WIDE.U32 R6, P0, R5, UR9, R6 ;  /* 0x0000000905067c25 */ /* 0x000fc8000f800006 */
[----:B------:R-:W-:-:S04]  /*9b10*/  IMAD.WIDE.U32 R4, R5, UR8, RZ ;  /* 0x0000000805047c25 */ /* 0x000fc8000f8e00ff */
[----:B------:R-:W-:Y:S01]  /*9b20*/  IMAD.MOV.U32 R4, RZ, RZ, R7 ;  /* 0x000000ffff047224 */ /* 0x000fe200078e0007 */
[----:B------:R-:W-:Y:S01]  /*9b30*/  IADD3 RZ, P1, R5, R6, RZ ;  /* 0x0000000605ff7210 */ /* 0x000fe20007f3e0ff */
[----:B------:R-:W-:-:S04]  /*9b40*/  IMAD.X R5, RZ, RZ, RZ, P0 ;  /* 0x000000ffff057224 */ /* 0x000fc800000e06ff */
[----:B------:R-:W-:-:S08]  /*9b50*/  IMAD.WIDE.U32.X R4, R13, UR9, R4, P1 ;  /* 0x000000090d047c25 */ /* 0x000fd000088e0404 */
.L_x_190:
[----:B------:R-:W-:Y:S01]  /*9b60*/  ISETP.NE.AND P0, PT, R2, 0x1, PT ;  /* 0x000000010200780c */ /* 0x000fe20003f05270 */
[----:B------:R-:W-:Y:S01]  /*9b70*/  ULDC UR4, c[0x0][0x648] ;  /* 0x0001920000047ab9 */ /* 0x000fe20000000800 */
[----:B------:R-:W-:Y:S01]  /*9b80*/  LOP3.LUT R11, R11, UR43, RZ, 0xc0, !PT ;  /* 0x0000002b0b0b7c12 */ /* 0x000fe2000f8ec0ff */
[----:B------:R-:W-:Y:S01]  /*9b90*/  IMAD.MOV R12, RZ, RZ, -R12 ;  /* 0x000000ffff0c7224 */ /* 0x000fe200078e0a0c */
[----:B------:R-:W-:Y:S01]  /*9ba0*/  SHF.R.U64 R4, R4, UR4, R5 ;  /* 0x0000000404047c19 */ /* 0x000fe20008001205 */
[----:B------:R-:W-:Y:S01]  /*9bb0*/  ULDC UR4, c[0x0][0x638] ;  /* 0x00018e0000047ab9 */ /* 0x000fe20000000800 */
[----:B------:R-:W-:Y:S01]  /*9bc0*/  LOP3.LUT R3, R3, UR40, RZ, 0xc0, !PT ;  /* 0x0000002803037c12 */ /* 0x000fe2000f8ec0ff */
[----:B------:R-:W-:Y:S02]  /*9bd0*/  ULDC UR5, c[0x0][0x610] ;  /* 0x0001840000057ab9 */ /* 0x000fe40000000800 */
[----:B------:R-:W-:Y:S02]  /*9be0*/  IMAD.MOV R5, RZ, RZ, -R4 ;  /* 0x000000ffff057224 */ /* 0x000fe400078e0a04 */
[----:B------:R-:W-:-:S02]  /*9bf0*/  IMAD R11, R4, UR41, R11 ;  /* 0x00000029040b7c24 */ /* 0x000fc4000f8e020b */
[----:B------:R-:W-:Y:S02]  /*9c00*/  @P0 IMAD R10, R9, R12, R0 ;  /* 0x0000000c090a0224 */ /* 0x000fe400078e0200 */
[----:B------:R-:W-:Y:S01]  /*9c10*/  IMAD R8, R5, UR4, R8 ;  /* 0x0000000405087c24 */ /* 0x000fe2000f8e0208 */
[----:B------:R-:W-:Y:S01]  /*9c20*/  ULDC UR4, c[0x0][0x600] ;  /* 0x0001800000047ab9 */ /* 0x000fe20000000800 */
[----:B------:R-:W-:Y:S02]  /*9c30*/  IMAD R10, R11, UR5, R10 ;  /* 0x000000050b0a7c24 */ /* 0x000fe4000f8e020a */
[----:B------:R-:W-:Y:S02]  /*9c40*/  IMAD R3, R8, UR4, R3 ;  /* 0x0000000408037c24 */ /* 0x000fe4000f8e0203 */
[----:B------:R-:W-:-:S03]  /*9c50*/  IMAD.MOV.U32 R0, RZ, RZ, 0x1 ;  /* 0x00000001ff007424 */ /* 0x000fc600078e00ff */
[----:B------:R-:W-:Y:S02]  /*9c60*/  SEL R29, R3, R10, !P0 ;  /* 0x0000000a031d7207 */ /* 0x000fe40004000000 */
[----:B------:R-:W-:-:S07]  /*9c70*/  SEL R30, R10, R3, !P0 ;  /* 0x000000030a1e7207 */ /* 0x000fce0004000000 */
.L_x_188:
[----:B------:R-:W-:Y:S05]  /*9c80*/  BSYNC B0 ;  /* 0x0000000000007941 */ /* 0x000fea0003800000 */
.L_x_187:
[----:B------:R-:W-:-:S13]  /*9c90*/  LOP3.LUT P0, RZ, R0, 0xff, RZ, 0xc0, !PT ;  /* 0x000000ff00ff7812 */ /* 0x000fda000780c0ff */
[----:B------:R-:W-:Y:S05]  /*9ca0*/  @P0 BRA `(.L_x_191) ;  /* 0xfffffff000a40947 */ /* 0x000fea000383ffff */
[----:B------:R-:W-:Y:S05]  /*9cb0*/  BSYNC B7 ;  /* 0x0000000000077941 */ /* 0x000fea0003800000 */
.L_x_177:
[----:B------:R-:W-:-:S03]  /*9cc0*/  UMOV UR4, 0xffffffff ;  /* 0xffffffff00047882 */ /* 0x000fc60000000000 */
[----:B------:R-:W-:Y:S05]  /*9cd0*/  BRA.DIV UR4, `(.L_x_192) ;  /* 0x0000000604b47947 */ /* 0x000fea000b800000 */
[----:B------:R-:W-:-:S13]  /*9ce0*/  ELECT P6, URZ, PT ;  /* 0x00000000003f782f */ /* 0x000fda00038c0000 */
.L_x_211:
[----:B------:R-:W-:Y:S04]  /*9cf0*/  BSSY B0, `(.L_x_193) ;  /* 0x0000046000007945 */ /* 0x000fe80003800000 */
[----:B------:R-:W-:Y:S05]  /*9d00*/  @!P6 BRA `(.L_x_194) ;  /* 0x000000040010e947 */ /* 0x000fea0003800000 */
[----:B------:R-:W-:-:S04]  /*9d10*/  LOP3.LUT R18, R18, 0x2, RZ, 0xfc, !PT ;  /* 0x0000000212127812 */ /* 0x000fc800078efcff */
[----:B------:R-:W-:-:S13]  /*9d20*/  ISETP.NE.AND P0, PT, R18, 0x3, PT ;  /* 0x000000031200780c */ /* 0x000fda0003f05270 */
[----:B------:R-:W-:Y:S05]  /*9d30*/  @!P0 BRA `(.L_x_195) ;  /* 0x0000000000048947 */ /* 0x000fea0003800000 */
[----:B------:R-:W-:Y:S01]  /*9d40*/  BPT.TRAP 0x1 ;  /* 0x000000040000795c */ /* 0x000fe20000300000 */
.L_x_195:
[----:B------:R-:W0:Y:S01]  /*9d50*/  S2R R3, SR_CgaCtaId ;  /* 0x0000000000037919 */ /* 0x000e220000008800 */
[----:B------:R-:W-:Y:S02]  /*9d60*/  MOV R0, 0x400 ;  /* 0x0000040000007802 */ /* 0x000fe40000000f00 */
[----:B------:R-:W-:Y:S02]  /*9d70*/  SHF.L.U32 R2, R26, 0x1f, RZ ;  /* 0x0000001f1a027819 */ /* 0x000fe400000006ff */
[----:B0-----:R-:W-:-:S05]  /*9d80*/  LEA R0, R3, R0, 0x18 ;  /* 0x0000000003007211 */ /* 0x001fca00078ec0ff */
[----:B------:R-:W-:-:S04]  /*9d90*/  VIADD R0, R0, 0x38 ;  /* 0x0000003800007836 */ /* 0x000fc80000000000 */
[C---:B------:R-:W-:Y:S02]  /*9da0*/  IMAD R5, R27.reuse, 0x8, R0 ;  /* 0x000000081b057824 */ /* 0x040fe400078e0200 */
[----:B------:R-:W-:Y:S02]  /*9db0*/  VIADD R27, R27, 0x1 ;  /* 0x000000011b1b7836 */ /* 0x000fe40000000000 */
[----:B------:R-:W0:Y:S03]  /*9dc0*/  SYNCS.PHASECHK.TRANS64.TRYWAIT P0, [R5+URZ], R2 ;  /* 0x00000002050075a7 */ /* 0x000e26000800017f */
[----:B------:R-:W-:-:S04]  /*9dd0*/  ISETP.NE.AND P1, PT, R27, 0x7, PT ;  /* 0x000000071b00780c */ /* 0x000fc80003f25270 */
[----:B------:R-:W-:Y:S02]  /*9de0*/  SEL R3, RZ, 0x1, P1 ;  /* 0x00000001ff037807 */ /* 0x000fe40000800000 */
[----:B------:R-:W-:Y:S02]  /*9df0*/  SEL R27, R27, RZ, P1 ;  /* 0x000000ff1b1b7207 */ /* 0x000fe40000800000 */
[----:B------:R-:W-:-:S03]  /*9e00*/  LOP3.LUT R26, R26, R3, RZ, 0x3c, !PT ;  /* 0x000000031a1a7212 */ /* 0x000fc600078e3cff */
[----:B------:R-:W-:Y:S01]  /*9e10*/  IMAD R7, R27, 0x8, R0 ;  /* 0x000000081b077824 */ /* 0x000fe200078e0200 */
[----:B------:R-:W-:Y:S01]  /*9e20*/  SHF.L.U32 R4, R26, 0x1f, RZ ;  /* 0x0000001f1a047819 */ /* 0x000fe200000006ff */
[----:B0-----:R-:W-:Y:S06]  /*9e30*/  @!P0 BRA `(.L_x_196) ;  /* 0x00000004007c8947 */ /* 0x001fec0003800000 */
.L_x_212:
[----:B------:R-:W1:Y:S01]  /*9e40*/  SYNCS.PHASECHK.TRANS64.TRYWAIT P0, [R7+URZ], R4 ;  /* 0x00000004070075a7 */ /* 0x000e62000800017f */
[----:B0-----:R-:W-:-:S05]  /*9e50*/  VIADD R2, R27, 0x1 ;  /* 0x000000011b027836 */ /* 0x001fca0000000000 */
[----:B------:R-:W-:-:S04]  /*9e60*/  ISETP.NE.AND P1, PT, R2, 0x7, PT ;  /* 0x000000070200780c */ /* 0x000fc80003f25270 */
[----:B------:R-:W-:Y:S02]  /*9e70*/  SEL R3, RZ, 0x1, P1 ;  /* 0x00000001ff037807 */ /* 0x000fe40000800000 */
[----:B------:R-:W-:Y:S02]  /*9e80*/  SEL R9, R2, RZ, P1 ;  /* 0x000000ff02097207 */ /* 0x000fe40000800000 */
[----:B------:R-:W-:-:S03]  /*9e90*/  LOP3.LUT R26, R26, R3, RZ, 0x3c, !PT ;  /* 0x000000031a1a7212 */ /* 0x000fc600078e3cff */
[----:B------:R-:W-:Y:S01]  /*9ea0*/  IMAD R6, R9, 0x8, R0 ;  /* 0x0000000809067824 */ /* 0x000fe200078e0200 */
[----:B------:R-:W-:Y:S01]  /*9eb0*/  SHF.L.U32 R5, R26, 0x1f, RZ ;  /* 0x0000001f1a057819 */ /* 0x000fe200000006ff */
[----:B-1----:R-:W-:Y:S06]  /*9ec0*/  @!P0 BRA `(.L_x_197) ;  /* 0x00000004006c8947 */ /* 0x002fec0003800000 */
.L_x_213:
[----:B------:R-:W1:Y:S01]  /*9ed0*/  SYNCS.PHASECHK.TRANS64.TRYWAIT P0, [R6+URZ], R5 ;  /* 0x00000005060075a7 */ /* 0x000e62000800017f */
[----:B------:R-:W-:-:S05]  /*9ee0*/  VIADD R2, R9, 0x1 ;  /* 0x0000000109027836 */ /* 0x000fca0000000000 */
[----:B------:R-:W-:-:S04]  /*9ef0*/  ISETP.NE.AND P1, PT, R2, 0x7, PT ;  /* 0x000000070200780c */ /* 0x000fc80003f25270 */
[----:B------:R-:W-:Y:S02]  /*9f00*/  SEL R3, RZ, 0x1, P1 ;  /* 0x00000001ff037807 */ /* 0x000fe40000800000 */
[----:B0-----:R-:W-:Y:S02]  /*9f10*/  SEL R7, R2, RZ, P1 ;  /* 0x000000ff02077207 */ /* 0x001fe40000800000 */
[----:B------:R-:W-:-:S03]  /*9f20*/  LOP3.LUT R26, R26, R3, RZ, 0x3c, !PT ;  /* 0x000000031a1a7212 */ /* 0x000fc600078e3cff */
[----:B------:R-:W-:Y:S01]  /*9f30*/  IMAD R9, R7, 0x8, R0 ;  /* 0x0000000807097824 */ /* 0x000fe200078e0200 */
[----:B------:R-:W-:Y:S01]  /*9f40*/  SHF.L.U32 R4, R26, 0x1f, RZ ;  /* 0x0000001f1a047819 */ /* 0x000fe200000006ff */
[----:B-1----:R-:W-:Y:S06]  /*9f50*/  @!P0 BRA `(.L_x_198) ;  /* 0x00000004005c8947 */ /* 0x002fec0003800000 */
.L_x_214:
[----:B------:R-:W1:Y:S01]  /*9f60*/  SYNCS.PHASECHK.TRANS64.TRYWAIT P0, [R9+URZ], R4 ;  /* 0x00000004090075a7 */ /* 0x000e62000800017f */
[----:B------:R-:W-:-:S05]  /*9f70*/  VIADD R2, R7, 0x1 ;  /* 0x0000000107027836 */ /* 0x000fca0000000000 */
[----:B------:R-:W-:-:S04]  /*9f80*/  ISETP.NE.AND P1, PT, R2, 0x7, PT ;  /* 0x000000070200780c */ /* 0x000fc80003f25270 */
[----:B------:R-:W-:Y:S02]  /*9f90*/  SEL R3, RZ, 0x1, P1 ;  /* 0x00000001ff037807 */ /* 0x000fe40000800000 */
[----:B------:R-:W-:Y:S02]  /*9fa0*/  SEL R7, R2, RZ, P1 ;  /* 0x000000ff02077207 */ /* 0x000fe40000800000 */
[----:B------:R-:W-:-:S03]  /*9fb0*/  LOP3.LUT R26, R26, R3, RZ, 0x3c, !PT ;  /* 0x000000031a1a7212 */ /* 0x000fc600078e3cff */
[----:B------:R-:W-:Y:S01]  /*9fc0*/  IMAD R8, R7, 0x8, R0 ;  /* 0x0000000807087824 */ /* 0x000fe200078e0200 */
[----:B0-----:R-:W-:Y:S01]  /*9fd0*/  SHF.L.U32 R5, R26, 0x1f, RZ ;  /* 0x0000001f1a057819 */ /* 0x001fe200000006ff */
[----:B-1----:R-:W-:Y:S06]  /*9fe0*/  @!P0 BRA `(.L_x_199) ;  /* 0x00000004004c8947 */ /* 0x002fec0003800000 */
.L_x_215:
[----:B------:R-:W1:Y:S01]  /*9ff0*/  SYNCS.PHASECHK.TRANS64.TRYWAIT P0, [R8+URZ], R5 ;  /* 0x00000005080075a7 */ /* 0x000e62000800017f */
[----:B------:R-:W-:-:S05]  /*a000*/  VIADD R2, R7, 0x1 ;  /* 0x0000000107027836 */ /* 0x000fca0000000000 */
[----:B------:R-:W-:-:S04]  /*a010*/  ISETP.NE.AND P1, PT, R2, 0x7, PT ;  /* 0x000000070200780c */ /* 0x000fc80003f25270 */
[----:B------:R-:W-:Y:S02]  /*a020*/  SEL R3, RZ, 0x1, P1 ;  /* 0x00000001ff037807 */ /* 0x000fe40000800000 */
[----:B------:R-:W-:Y:S02]  /*a030*/  SEL R7, R2, RZ, P1 ;  /* 0x000000ff02077207 */ /* 0x000fe40000800000 */
[----:B0-----:R-:W-:-:S03]  /*a040*/  LOP3.LUT R9, R26, R3, RZ, 0x3c, !PT ;  /* 0x000000031a097212 */ /* 0x001fc600078e3cff */
[----:B------:R-:W-:Y:S01]  /*a050*/  IMAD R11, R7, 0x8, R0 ;  /* 0x00000008070b7824 */ /* 0x000fe200078e0200 */
[----:B------:R-:W-:Y:S01]  /*a060*/  SHF.L.U32 R6, R9, 0x1f, RZ ;  /* 0x0000001f09067819 */ /* 0x000fe200000006ff */
[----:B-1----:R-:W-:Y:S06]  /*a070*/  @!P0 BRA `(.L_x_200) ;  /* 0x00000004003c8947 */ /* 0x002fec0003800000 */
.L_x_216:
[----:B------:R-:W1:Y:S01]  /*a080*/  SYNCS.PHASECHK.TRANS64.TRYWAIT P0, [R11+URZ], R6 ;  /* 0x000000060b0075a7 */ /* 0x000e62000800017f */
[----:B------:R-:W-:-:S05]  /*a090*/  VIADD R2, R7, 0x1 ;  /* 0x0000000107027836 */ /* 0x000fca0000000000 */
[----:B------:R-:W-:-:S04]  /*a0a0*/  ISETP.NE.AND P1, PT, R2, 0x7, PT ;  /* 0x000000070200780c */ /* 0x000fc80003f25270 */
[----:B------:R-:W-:Y:S02]  /*a0b0*/  SEL R4, RZ, 0x1, P1 ;  /* 0x00000001ff047807 */ /* 0x000fe40000800000 */
[----:B------:R-:W-:Y:S02]  /*a0c0*/  SEL R3, R2, RZ, P1 ;  /* 0x000000ff02037207 */ /* 0x000fe40000800000 */
[----:B------:R-:W-:Y:S01]  /*a0d0*/  LOP3.LUT R4, R9, R4, RZ, 0x3c, !PT ;  /* 0x0000000409047212 */ /* 0x000fe200078e3cff */
[----:B-1----:R-:W-:Y:S06]  /*a0e0*/  @!P0 BRA `(.L_x_201) ;  /* 0x0000000400348947 */ /* 0x002fec0003800000 */
.L_x_217:
[----:B------:R-:W-:Y:S01]  /*a0f0*/  IMAD R3, R3, 0x8, R0 ;  /* 0x0000000803037824 */ /* 0x000fe200078e0200 */
[----:B------:R-:W-:-:S07]  /*a100*/  SHF.L.U32 R0, R4, 0x1f, RZ ;  /* 0x0000001f04007819 */ /* 0x000fce00000006ff */
.L_x_202:
[----:B--2---:R2:W3:Y:S02]  /*a110*/  SYNCS.PHASECHK.TRANS64.TRYWAIT P0, [R3+URZ], R0 ;  /* 0x00000000030075a7 */ /* 0x0044e4000800017f */
[----:B---3--:R-:W-:Y:S05]  /*a120*/  @!P0 NANOSLEEP.SYNCS 0x989680 ;  /* 0x009896800000895d */ /* 0x008fea0003900000 */
[----:B------:R-:W3:Y:S02]  /*a130*/  @!P0 SYNCS.PHASECHK.TRANS64 P0, [R3+URZ], R0 ;  /* 0x00000000030085a7 */ /* 0x000ee4000800007f */
[----:B---3--:R-:W-:Y:S05]  /*a140*/  @!P0 BRA `(.L_x_202) ;  /* 0xfffffffc00f08947 */ /* 0x008fea000383ffff */
.L_x_194:
[----:B------:R-:W-:Y:S05]  /*a150*/  BSYNC B0 ;  /* 0x0000000000007941 */ /* 0x000fea0003800000 */
.L_x_193:
[----:B------:R-:W-:Y:S05]  /*a160*/  EXIT ;  /* 0x000000000000794d */ /* 0x000fea0003800000 */
.L_x_16:
[----:B------:R-:W-:Y:S02]  /*a170*/  IMAD.MOV.U32 R13, RZ, RZ, R19 ;  /* 0x000000ffff0d7224 */ /* 0x000fe400078e0013 */
[----:B------:R-:W-:Y:S02]  /*a180*/  IMAD.MOV.U32 R12, RZ, RZ, RZ ;  /* 0x000000ffff0c7224 */ /* 0x000fe400078e00ff */
[----:B------:R-:W-:Y:S02]  /*a190*/  IMAD.MOV.U32 R11, RZ, RZ, 0x1f ;  /* 0x0000001fff0b7424 */ /* 0x000fe400078e00ff */
[----:B------:R-:W-:-:S07]  /*a1a0*/  IMAD.MOV.U32 R15, RZ, RZ, -0x1 ;  /* 0xffffffffff0f7424 */ /* 0x000fce00078e00ff */
[----:B-----5:R-:W-:Y:S05]  /*a1b0*/  WARPSYNC.COLLECTIVE R15, `(.L_x_203) ;  /* 0x000000000f087348 */ /* 0x020fea0003c00000 */
[----:B------:R0:W1:Y:S02]  /*a1c0*/  SHFL.IDX P6, R14, R13, R12, R11 ;  /* 0x0000000c0d0e7389 */ /* 0x00006400000c000b */
[----:B01---5:R-:W-:Y:S01]  /*a1d0*/  ENDCOLLECTIVE ;  /* 0x000000000000791b */ /* 0x023fe20003800000 */
.L_x_203:
[----:B------:R-:W-:Y:S05]  /*a1e0*/  BRA `(.L_x_204) ;  /* 0xffffff7400287947 */ /* 0x000fea000383ffff */
.L_x_20:
[----:B-1----:R1:W2:Y:S02]  /*a1f0*/  SYNCS.PHASECHK.TRANS64.TRYWAIT P1, [R5+URZ], R0 ;  /* 0x00000000050075a7 */ /* 0x0022a4000802017f */
[----:B--2---:R-:W-:Y:S05]  /*a200*/  @!P1 NANOSLEEP.SYNCS 0x989680 ;  /* 0x009896800000995d */ /* 0x004fea0003900000 */
[----:B------:R-:W2:Y:S02]  /*a210*/  @!P1 SYNCS.PHASECHK.TRANS64 P1, [R5+URZ], R0 ;  /* 0x00000000050095a7 */ /* 0x000ea4000802007f */
[----:B--2---:R-:W-:Y:S05]  /*a220*/  @!P1 BRA `(.L_x_20) ;  /* 0xfffffffc00f09947 */ /* 0x004fea000383ffff */
[----:B------:R-:W-:Y:S05]  /*a230*/  BRA `(.L_x_19) ;  /* 0xffffff7400547947 */ /* 0x000fea000383ffff */
.L_x_25:
[----:B0-----:R0:W1:Y:S02]  /*a240*/  SYNCS.PHASECHK.TRANS64.TRYWAIT P1, [R4+URZ], R117 ;  /* 0x00000075040075a7 */ /* 0x001064000802017f */
[----:B-1----:R-:W-:Y:S05]  /*a250*/  @!P1 NANOSLEEP.SYNCS 0x989680 ;  /* 0x009896800000995d */ /* 0x002fea0003900000 */
[----:B------:R-:W1:Y:S02]  /*a260*/  @!P1 SYNCS.PHASECHK.TRANS64 P1, [R4+URZ], R117 ;  /* 0x00000075040095a7 */ /* 0x000e64000802007f */
[----:B-1----:R-:W-:Y:S05]  /*a270*/  @!P1 BRA `(.L_x_25) ;  /* 0xfffffffc00f09947 */ /* 0x002fea000383ffff */
[----:B------:R-:W-:Y:S05]  /*a280*/  BRA `(.L_x_24) ;  /* 0xffffff7c00dc7947 */ /* 0x000fea000383ffff */
.L_x_33:
[----:B0-----:R0:W1:Y:S02]  /*a290*/  SYNCS.PHASECHK.TRANS64.TRYWAIT P1, [R20+URZ], R117 ;  /* 0x00000075140075a7 */ /* 0x001064000802017f */
[----:B-1----:R-:W-:Y:S05]  /*a2a0*/  @!P1 NANOSLEEP.SYNCS 0x989680 ;  /* 0x009896800000995d */ /* 0x002fea0003900000 */
[----:B------:R-:W1:Y:S02]  /*a2b0*/  @!P1 SYNCS.PHASECHK.TRANS64 P1, [R20+URZ], R117 ;  /* 0x00000075140095a7 */ /* 0x000e64000802007f */
[----:B-1----:R-:W-:Y:S05]  /*a2c0*/  @!P1 BRA `(.L_x_33) ;  /* 0xfffffffc00f09947 */ /* 0x002fea000383ffff */
[----:B------:R-:W-:Y:S05]  /*a2d0*/  BRA `(.L_x_32) ;  /* 0xffffff88009c7947 */ /* 0x000fea000383ffff */
.L_x_178:
[----:B------:R-:W-:Y:S01]  /*a2e0*/  BSSY B0, `(.L_x_205) ;  /* 0x0000006000007945 */ /* 0x000fe20003800000 */
[----:B------:R-:W-:-:S07]  /*a2f0*/  IMAD.MOV.U32 R15, RZ, RZ, -0x1 ;  /* 0xffffffffff0f7424 */ /* 0x000fce00078e00ff */
[----:B------:R-:W-:Y:S05]  /*a300*/  WARPSYNC.COLLECTIVE R15, `(.L_x_206) ;  /* 0x000000000f0c7348 */ /* 0x000fea0003c00000 */
[----:B------:R-:W-:Y:S02]  /*a310*/  ELECT P6, UR62, PT ;  /* 0x00000000003e782f */ /* 0x000fe400038c0000 */
[----:B------:R-:W-:Y:S01]  /*a320*/  MOV R14, UR62 ;  /* 0x0000003e000e7c02 */ /* 0x000fe20008000f00 */
[----:B------:R-:W-:Y:S10]  /*a330*/  ENDCOLLECTIVE ;  /* 0x000000000000791b */ /* 0x000ff40003800000 */
.L_x_206:
[----:B------:R-:W-:Y:S05]  /*a340*/  BSYNC B0 ;  /* 0x0000000000007941 */ /* 0x000fea0003800000 */
.L_x_205:
[----:B------:R-:W-:Y:S05]  /*a350*/  BRA `(.L_x_207) ;  /* 0xffffffec00047947 */ /* 0x000fea000383ffff */
.L_x_183:
[----:B0-----:R0:W2:Y:S02]  /*a360*/  SYNCS.PHASECHK.TRANS64.TRYWAIT P0, [R8+URZ+0x38], R5 ;  /* 0x00003805080075a7 */ /* 0x0010a4000800017f */
[----:B--2---:R-:W-:Y:S05]  /*a370*/  @!P0 NANOSLEEP.SYNCS 0x989680 ;  /* 0x009896800000895d */ /* 0x004fea0003900000 */
[----:B------:R-:W2:Y:S02]  /*a380*/  @!P0 SYNCS.PHASECHK.TRANS64 P0, [R8+URZ+0x38], R5 ;  /* 0x00003805080085a7 */ /* 0x000ea4000800007f */
[----:B--2---:R-:W-:Y:S05]  /*a390*/  @!P0 BRA `(.L_x_183) ;  /* 0xfffffffc00f08947 */ /* 0x004fea000383ffff */
[----:B------:R-:W-:Y:S05]  /*a3a0*/  BRA `(.L_x_208) ;  /* 0xffffffec00d87947 */ /* 0x000fea000383ffff */
.L_x_192:
[----:B------:R-:W-:Y:S01]  /*a3b0*/  BSSY B0, `(.L_x_209) ;  /* 0x0000006000007945 */ /* 0x000fe20003800000 */
[----:B------:R-:W-:-:S07]  /*a3c0*/  IMAD.MOV.U32 R15, RZ, RZ, -0x1 ;  /* 0xffffffffff0f7424 */ /* 0x000fce00078e00ff */
[----:B------:R-:W-:Y:S05]  /*a3d0*/  WARPSYNC.COLLECTIVE R15, `(.L_x_210) ;  /* 0x000000000f0c7348 */ /* 0x000fea0003c00000 */
[----:B------:R-:W-:Y:S02]  /*a3e0*/  ELECT P6, UR62, PT ;  /* 0x00000000003e782f */ /* 0x000fe400038c0000 */
[----:B------:R-:W-:Y:S01]  /*a3f0*/  MOV R14, UR62 ;  /* 0x0000003e000e7c02 */ /* 0x000fe20008000f00 */
[----:B------:R-:W-:Y:S10]  /*a400*/  ENDCOLLECTIVE ;  /* 0x000000000000791b */ /* 0x000ff40003800000 */
.L_x_210:
[----:B------:R-:W-:Y:S05]  /*a410*/  BSYNC B0 ;  /* 0x0000000000007941 */ /* 0x000fea0003800000 */
.L_x_209:
[----:B------:R-:W-:Y:S05]  /*a420*/  BRA `(.L_x_211) ;  /* 0xfffffff800307947 */ /* 0x000fea000383ffff */
.L_x_196:
[----:B0-----:R0:W1:Y:S02]  /*a430*/  SYNCS.PHASECHK.TRANS64.TRYWAIT P0, [R5+URZ], R2 ;  /* 0x00000002050075a7 */ /* 0x001064000800017f */
[----:B-1----:R-:W-:Y:S05]  /*a440*/  @!P0 NANOSLEEP.SYNCS 0x989680 ;  /* 0x009896800000895d */ /* 0x002fea0003900000 */
[----:B------:R-:W1:Y:S02]  /*a450*/  @!P0 SYNCS.PHASECHK.TRANS64 P0, [R5+URZ], R2 ;  /* 0x00000002050085a7 */ /* 0x000e64000800007f */
[----:B-1----:R-:W-:Y:S05]  /*a460*/  @!P0 BRA `(.L_x_196) ;  /* 0xfffffffc00f08947 */ /* 0x002fea000383ffff */
[----:B------:R-:W-:Y:S05]  /*a470*/  BRA `(.L_x_212) ;  /* 0xfffffff800707947 */ /* 0x000fea000383ffff */
.L_x_197:
[----:B0-----:R0:W1:Y:S02]  /*a480*/  SYNCS.PHASECHK.TRANS64.TRYWAIT P0, [R7+URZ], R4 ;  /* 0x00000004070075a7 */ /* 0x001064000800017f */
[----:B-1----:R-:W-:Y:S05]  /*a490*/  @!P0 NANOSLEEP.SYNCS 0x989680 ;  /* 0x009896800000895d */ /* 0x002fea0003900000 */
[----:B------:R-:W1:Y:S02]  /*a4a0*/  @!P0 SYNCS.PHASECHK.TRANS64 P0, [R7+URZ], R4 ;  /* 0x00000004070085a7 */ /* 0x000e64000800007f */
[----:B-1----:R-:W-:Y:S05]  /*a4b0*/  @!P0 BRA `(.L_x_197) ;  /* 0xfffffffc00f08947 */ /* 0x002fea000383ffff */
[----:B------:R-:W-:Y:S05]  /*a4c0*/  BRA `(.L_x_213) ;  /* 0xfffffff800807947 */ /* 0x000fea000383ffff */
.L_x_198:
[----:B0-----:R0:W1:Y:S02]  /*a4d0*/  SYNCS.PHASECHK.TRANS64.TRYWAIT P0, [R6+URZ], R5 ;  /* 0x00000005060075a7 */ /* 0x001064000800017f */
[----:B-1----:R-:W-:Y:S05]  /*a4e0*/  @!P0 NANOSLEEP.SYNCS 0x989680 ;  /* 0x009896800000895d */ /* 0x002fea0003900000 */
[----:B------:R-:W1:Y:S02]  /*a4f0*/  @!P0 SYNCS.PHASECHK.TRANS64 P0, [R6+URZ], R5 ;  /* 0x00000005060085a7 */ /* 0x000e64000800007f */
[----:B-1----:R-:W-:Y:S05]  /*a500*/  @!P0 BRA `(.L_x_198) ;  /* 0xfffffffc00f08947 */ /* 0x002fea000383ffff */
[----:B------:R-:W-:Y:S05]  /*a510*/  BRA `(.L_x_214) ;  /* 0xfffffff800907947 */ /* 0x000fea000383ffff */
.L_x_199:
[----:B0-----:R0:W1:Y:S02]  /*a520*/  SYNCS.PHASECHK.TRANS64.TRYWAIT P0, [R9+URZ], R4 ;  /* 0x00000004090075a7 */ /* 0x001064000800017f */
[----:B-1----:R-:W-:Y:S05]  /*a530*/  @!P0 NANOSLEEP.SYNCS 0x989680 ;  /* 0x009896800000895d */ /* 0x002fea0003900000 */
[----:B------:R-:W1:Y:S02]  /*a540*/  @!P0 SYNCS.PHASECHK.TRANS64 P0, [R9+URZ], R4 ;  /* 0x00000004090085a7 */ /* 0x000e64000800007f */
[----:B-1----:R-:W-:Y:S05]  /*a550*/  @!P0 BRA `(.L_x_199) ;  /* 0xfffffffc00f08947 */ /* 0x002fea000383ffff */
[----:B------:R-:W-:Y:S05]  /*a560*/  BRA `(.L_x_215) ;  /* 0xfffffff800a07947 */ /* 0x000fea000383ffff */
.L_x_200:
[----:B0-----:R0:W1:Y:S02]  /*a570*/  SYNCS.PHASECHK.TRANS64.TRYWAIT P0, [R8+URZ], R5 ;  /* 0x00000005080075a7 */ /* 0x001064000800017f */
[----:B-1----:R-:W-:Y:S05]  /*a580*/  @!P0 NANOSLEEP.SYNCS 0x989680 ;  /* 0x009896800000895d */ /* 0x002fea0003900000 */
[----:B------:R-:W1:Y:S02]  /*a590*/  @!P0 SYNCS.PHASECHK.TRANS64 P0, [R8+URZ], R5 ;  /* 0x00000005080085a7 */ /* 0x000e64000800007f */
[----:B-1----:R-:W-:Y:S05]  /*a5a0*/  @!P0 BRA `(.L_x_200) ;  /* 0xfffffffc00f08947 */ /* 0x002fea000383ffff */
[----:B------:R-:W-:Y:S05]  /*a5b0*/  BRA `(.L_x_216) ;  /* 0xfffffff800b07947 */ /* 0x000fea000383ffff */
.L_x_201:
[----:B-1----:R1:W2:Y:S02]  /*a5c0*/  SYNCS.PHASECHK.TRANS64.TRYWAIT P0, [R11+URZ], R6 ;  /* 0x000000060b0075a7 */ /* 0x0022a4000800017f */
[----:B--2---:R-:W-:Y:S05]  /*a5d0*/  @!P0 NANOSLEEP.SYNCS 0x989680 ;  /* 0x009896800000895d */ /* 0x004fea0003900000 */
[----:B------:R-:W2:Y:S02]  /*a5e0*/  @!P0 SYNCS.PHASECHK.TRANS64 P0, [R11+URZ], R6 ;  /* 0x000000060b0085a7 */ /* 0x000ea4000800007f */
[----:B--2---:R-:W-:Y:S05]  /*a5f0*/  @!P0 BRA `(.L_x_201) ;  /* 0xfffffffc00f08947 */ /* 0x004fea000383ffff */
[----:B------:R-:W-:Y:S05]  /*a600*/  BRA `(.L_x_217) ;  /* 0xfffffff800b87947 */ /* 0x000fea000383ffff */
.L_x_218:
[----:B------:R-:W-:-:S00]  /*a610*/  BRA `(.L_x_218) ;  /* 0xfffffffc00fc7947 */ /* 0x000fc0000383ffff */
[----:B------:R-:W-:-:S00]  /*a620*/  NOP ;  /* 0x0000000000007918 */ /* 0x000fc00000000000 */
        /* <DEDUP_REMOVED lines=13> */
.L_x_219:


//--------------------- .nv.global.init           --------------------------
	.section	.nv.global.init,"aw",@progbits
.nv.global.init:
	.type		$str$24,@object
	.size		$str$24,($str$25 - $str$24)
$str$24:
        /*0000*/ 	.byte	0x28, 0x61, 0x64, 0x64, 0x72, 0x65, 0x73, 0x73, 0x20, 0x26, 0x20, 0x6d, 0x61, 0x73, 0x6b, 0x29
        /*0010*/ 	.byte	0x20, 0x3d, 0x3d, 0x20, 0x30, 0x00
	.type		$str$25,@object
	.size		$str$25,(__unnamed_1 - $str$25)
$str$25:
        /*0016*/ 	.byte	0x2f, 0x74, 0x6d, 0x70, 0x2f, 0x63, 0x75, 0x74, 0x6c, 0x61, 0x73, 0x73, 0x5f, 0x73, 0x77, 0x65
        /*0026*/ 	.byte	0x65, 0x70, 0x5f, 0x73, 0x72, 0x63, 0x2f, 0x69, 0x6e, 0x63, 0x6c, 0x75, 0x64, 0x65, 0x2f, 0x63
        /*0036*/ 	.byte	0x75, 0x74, 0x65, 0x2f, 0x70, 0x6f, 0x69, 0x6e, 0x74, 0x65, 0x72, 0x5f, 0x66, 0x6c, 0x61, 0x67
        /*0046*/ 	.byte	0x67, 0x65, 0x64, 0x2e, 0x68, 0x70, 0x70, 0x00
	.type		__unnamed_1,@object
	.size		__unnamed_1,(__unnamed_2 - __unnamed_1)
__unnamed_1:
        /*004e*/ 	.byte	0x61, 0x75, 0x74, 0x6f, 0x20, 0x63, 0x75, 0x74, 0x65, 0x3a, 0x3a, 0x61, 0x73, 0x5f, 0x70, 0x6f
        /* <DEDUP_REMOVED lines=28> */
        /*021e*/ 	.byte	0x20, 0x26, 0x5d, 0x00
	.type		__unnamed_2,@object
	.size		__unnamed_2,(.L_1 - __unnamed_2)
__unnamed_2:
        /* <DEDUP_REMOVED lines=30> */
.L_1:


//--------------------- .nv.shared._ZN7cutlass13device_kernelINS_4gemm6kernel13GemmUniversalIN4cute5tupleIJiiiiEEENS1_10collective13CollectiveMmaINS1_39MainloopSm90TmaGmmaRmemAWarpSpecializedILi7ENS5_IJNS4_1CILi1EEESB_SB_EEENS1_35KernelTmaWarpSpecializedCooperativeEEENS5_IJNSA_ILi128EEESF_SF_EEENS_12float_e5m2_tENS5_IJlSB_lEEESH_NS5_IJSB_llEEENS4_8TiledMMAINS4_8MMA_AtomIJNS4_4SM904GMMA31MMA_64x128x32_F32E5M2E5M2_RS_TNILNSN_7ScaleInE1ELSP_1EEEEEENS4_6LayoutINS5_IJNSA_ILi2EEESB_SB_EEENS5_IJSB_NSA_ILi0EEESV_EEEEENS5_IJNS4_10UnderscoreESY_SY_EEEEENS4_13SM90_TMA_LOADENS4_14ComposedLayoutINS4_7SwizzleILi3ELi4ELi3EEENS4_18smem_ptr_flag_bitsILi8EEENSS_INS5_IJNSA_ILi8EEESF_EEENS5_IJSF_SB_EEEEEEEvNS4_8identityES11_NS12_IS14_S16_NSS_INS5_IJSF_S17_EEENS5_IJSB_SF_EEEEEEENS4_9Copy_AtomIJNS4_39AutoVectorizingCopyWithAssumedAlignmentILi128EEESH_EEES1C_EENS_8epilogue10collective6detail29Sm90TmaWarpSpecializedAdapterINS1N_15DefaultEpilogueISH_SI_SI_NS1M_6thread17LinearCombinationISH_Li1EffLNS1R_9ScaleType4KindE0ELNS_15FloatRoundStyleE2ESH_EENS1_15EpilogueDefaultEEEEEvvEEEEvNT_6ParamsE --------------------------
	.section	.nv.shared._ZN7cutlass13device_kernelINS_4gemm6kernel13GemmUniversalIN4cute5tupleIJiiiiEEENS1_10collective13CollectiveMmaINS1_39MainloopSm90TmaGmmaRmemAWarpSpecializedILi7ENS5_IJNS4_1CILi1EEESB_SB_EEENS1_35KernelTmaWarpSpecializedCooperativeEEENS5_IJNSA_ILi128EEESF_SF_EEENS_12float_e5m2_tENS5_IJlSB_lEEESH_NS5_IJSB_llEEENS4_8TiledMMAINS4_8MMA_AtomIJNS4_4SM904GMMA31MMA_64x128x32_F32E5M2E5M2_RS_TNILNSN_7ScaleInE1ELSP_1EEEEEENS4_6LayoutINS5_IJNSA_ILi2EEESB_SB_EEENS5_IJSB_NSA_ILi0EEESV_EEEEENS5_IJNS4_10UnderscoreESY_SY_EEEEENS4_13SM90_TMA_LOADENS4_14ComposedLayoutINS4_7SwizzleILi3ELi4ELi3EEENS4_18smem_ptr_flag_bitsILi8EEENSS_INS5_IJNSA_ILi8EEESF_EEENS5_IJSF_SB_EEEEEEEvNS4_8identityES11_NS12_IS14_S16_NSS_INS5_IJSF_S17_EEENS5_IJSB_SF_EEEEEEENS4_9Copy_AtomIJNS4_39AutoVectorizingCopyWithAssumedAlignmentILi128EEESH_EEES1C_EENS_8epilogue10collective6detail29Sm90TmaWarpSpecializedAdapterINS1N_15DefaultEpilogueISH_SI_SI_NS1M_6thread17LinearCombinationISH_Li1EffLNS1R_9ScaleType4KindE0ELNS_15FloatRoundStyleE2ESH_EENS1_15EpilogueDefaultEEEEEvvEEEEvNT_6ParamsE,"aw",@nobits
	.sectionflags	@""
	.align	16
	.zero		1024


//--------------------- .nv.shared.reserved.0     --------------------------
	.section	.nv.shared.reserved.0,"aw",@nobits
	.weak		__nv_reservedSMEM_offset_0_alias
	.size		__nv_reservedSMEM_offset_0_alias, 0, 0
	.other		__nv_reservedSMEM_offset_0_alias,@"STO_CUDA_RESERVED_SHARED STV_DEFAULT"
__nv_reservedSMEM_offset_0_alias:
	.zero		0


//--------------------- .nv.global                --------------------------
	.section	.nv.global,"aw",@nobits
.nv.global:
	.type		_ZN40_INTERNAL_488a60f0_4_k_cu_3fc9bb8d_216234cute1_E,@object
	.size		_ZN40_INTERNAL_488a60f0_4_k_cu_3fc9bb8d_216234cute1_E,(_ZN40_INTERNAL_488a60f0_4_k_cu_3fc9bb8d_216234cuda3std3__45__cpo6cbeginE - _ZN40_INTERNAL_488a60f0_4_k_cu_3fc9bb8d_216234cute1_E)
_ZN40_INTERNAL_488a60f0_4_k_cu_3fc9bb8d_216234cute1_E:
	.zero		1
	.type		_ZN40_INTERNAL_488a60f0_4_k_cu_3fc9bb8d_216234cuda3std3__45__cpo6cbeginE,@object
	.size		_ZN40_INTERNAL_488a60f0_4_k_cu_3fc9bb8d_216234cuda3std3__45__cpo6cbeginE,(_ZN40_INTERNAL_488a60f0_4_k_cu_3fc9bb8d_216234cuda3std3__48in_placeE - _ZN40_INTERNAL_488a60f0_4_k_cu_3fc9bb8d_216234cuda3std3__45__cpo6cbeginE)
_ZN40_INTERNAL_488a60f0_4_k_cu_3fc9bb8d_216234cuda3std3__45__cpo6cbeginE:
	.zero		1
	.type		_ZN40_INTERNAL_488a60f0_4_k_cu_3fc9bb8d_216234cuda3std3__48in_placeE,@object
	.size		_ZN40_INTERNAL_488a60f0_4_k_cu_3fc9bb8d_216234cuda3std3__48in_placeE,(_ZN40_INTERNAL_488a60f0_4_k_cu_3fc9bb8d_216234cuda3std6ranges3__45__cpo9iter_moveE - _ZN40_INTERNAL_488a60f0_4_k_cu_3fc9bb8d_216234cuda3std3__48in_placeE)
_ZN40_INTERNAL_488a60f0_4_k_cu_3fc9bb8d_216234cuda3std3__48in_placeE:
	.zero		1
	.type		_ZN40_INTERNAL_488a60f0_4_k_cu_3fc9bb8d_216234cuda3std6ranges3__45__cpo9iter_moveE,@object
	.size		_ZN40_INTERNAL_488a60f0_4_k_cu_3fc9bb8d_216234cuda3std6ranges3__45__cpo9iter_moveE,(_ZN40_INTERNAL_488a60f0_4_k_cu_3fc9bb8d_216234cuda3std3__45__cpo5beginE - _ZN40_INTERNAL_488a60f0_4_k_cu_3fc9bb8d_216234cuda3std6ranges3__45__cpo9iter_moveE)
_ZN40_INTERNAL_488a60f0_4_k_cu_3fc9bb8d_216234cuda3std6ranges3__45__cpo9iter_moveE:
	.zero		1
	.type		_ZN40_INTERNAL_488a60f0_4_k_cu_3fc9bb8d_216234cuda3std3__45__cpo5beginE,@object
	.size		_ZN40_INTERNAL_488a60f0_4_k_cu_3fc9bb8d_216234cuda3std3__45__cpo5beginE,(_ZN40_INTERNAL_488a60f0_4_k_cu_3fc9bb8d_216234cuda3std3__442_GLOBAL__N__488a60f0_4_k_cu_3fc9bb8d_216236ignoreE - _ZN40_INTERNAL_488a60f0_4_k_cu_3fc9bb8d_216234cuda3std3__45__cpo5beginE)
_ZN40_INTERNAL_488a60f0_4_k_cu_3fc9bb8d_216234cuda3std3__45__cpo5beginE:
	.zero		1
	.type		_ZN40_INTERNAL_488a60f0_4_k_cu_3fc9bb8d_216234cuda3std3__442_GLOBAL__N__488a60f0_4_k_cu_3fc9bb8d_216236ignoreE,@object
	.size		_ZN40_INTERNAL_488a60f0_4_k_cu_3fc9bb8d_216234cuda3std3__442_GLOBAL__N__488a60f0_4_k_cu_3fc9bb8d_216236ignoreE,(_ZN40_INTERNAL_488a60f0_4_k_cu_3fc9bb8d_216234cute7productE - _ZN40_INTERNAL_488a60f0_4_k_cu_3fc9bb8d_216234cuda3std3__442_GLOBAL__N__488a60f0_4_k_cu_3fc9bb8d_216236ignoreE)
_ZN40_INTERNAL_488a60f0_4_k_cu_3fc9bb8d_216234cuda3std3__442_GLOBAL__N__488a60f0_4_k_cu_3fc9bb8d_216236ignoreE:
	.zero		1
	.type		_ZN40_INTERNAL_488a60f0_4_k_cu_3fc9bb8d_216234cute7productE,@object
	.size		_ZN40_INTERNAL_488a60f0_4_k_cu_3fc9bb8d_216234cute7productE,(_ZN40_INTERNAL_488a60f0_4_k_cu_3fc9bb8d_216234cuda3std3__45__cpo3endE - _ZN40_INTERNAL_488a60f0_4_k_cu_3fc9bb8d_216234cute7productE)
_ZN40_INTERNAL_488a60f0_4_k_cu_3fc9bb8d_216234cute7productE:
	.zero		1
	.type		_ZN40_INTERNAL_488a60f0_4_k_cu_3fc9bb8d_216234cuda3std3__45__cpo3endE,@object
	.size		_ZN40_INTERNAL_488a60f0_4_k_cu_3fc9bb8d_216234cuda3std3__45__cpo3endE,(_ZN40_INTERNAL_488a60f0_4_k_cu_3fc9bb8d_216234cuda3std3__419piecewise_constructE - _ZN40_INTERNAL_488a60f0_4_k_cu_3fc9bb8d_216234cuda3std3__45__cpo3endE)
_ZN40_INTERNAL_488a60f0_4_k_cu_3fc9bb8d_216234cuda3std3__45__cpo3endE:
	.zero		1
	.type		_ZN40_INTERNAL_488a60f0_4_k_cu_3fc9bb8d_216234cuda3std3__419piecewise_constructE,@object
	.size		_ZN40_INTERNAL_488a60f0_4_k_cu_3fc9bb8d_216234cuda3std3__419piecewise_constructE,(_ZN40_INTERNAL_488a60f0_4_k_cu_3fc9bb8d_216234cuda3std3__45__cpo4cendE - _ZN40_INTERNAL_488a60f0_4_k_cu_3fc9bb8d_216234cuda3std3__419piecewise_constructE)
_ZN40_INTERNAL_488a60f0_4_k_cu_3fc9bb8d_216234cuda3std3__419piecewise_constructE:
	.zero		1
	.type		_ZN40_INTERNAL_488a60f0_4_k_cu_3fc9bb8d_216234cuda3std3__45__cpo4cendE,@object
	.size		_ZN40_INTERNAL_488a60f0_4_k_cu_3fc9bb8d_216234cuda3std3__45__cpo4cendE,(_ZN40_INTERNAL_488a60f0_4_k_cu_3fc9bb8d_216234cuda3std6ranges3__45__cpo4swapE - _ZN40_INTERNAL_488a60f0_4_k_cu_3fc9bb8d_216234cuda3std3__45__cpo4cendE)
_ZN40_INTERNAL_488a60f0_4_k_cu_3fc9bb8d_216234cuda3std3__45__cpo4cendE:
	.zero		1
	.type		_ZN40_INTERNAL_488a60f0_4_k_cu_3fc9bb8d_216234cuda3std6ranges3__45__cpo4swapE,@object
	.size		_ZN40_INTERNAL_488a60f0_4_k_cu_3fc9bb8d_216234cuda3std6ranges3__45__cpo4swapE,(.L_9 - _ZN40_INTERNAL_488a60f0_4_k_cu_3fc9bb8d_216234cuda3std6ranges3__45__cpo4swapE)
_ZN40_INTERNAL_488a60f0_4_k_cu_3fc9bb8d_216234cuda3std6ranges3__45__cpo4swapE:
	.zero		1
.L_9:


//--------------------- .nv.constant0._ZN7cutlass13device_kernelINS_4gemm6kernel13GemmUniversalIN4cute5tupleIJiiiiEEENS1_10collective13CollectiveMmaINS1_39MainloopSm90TmaGmmaRmemAWarpSpecializedILi7ENS5_IJNS4_1CILi1EEESB_SB_EEENS1_35KernelTmaWarpSpecializedCooperativeEEENS5_IJNSA_ILi128EEESF_SF_EEENS_12float_e5m2_tENS5_IJlSB_lEEESH_NS5_IJSB_llEEENS4_8TiledMMAINS4_8MMA_AtomIJNS4_4SM904GMMA31MMA_64x128x32_F32E5M2E5M2_RS_TNILNSN_7ScaleInE1ELSP_1EEEEEENS4_6LayoutINS5_IJNSA_ILi2EEESB_SB_EEENS5_IJSB_NSA_ILi0EEESV_EEEEENS5_IJNS4_10UnderscoreESY_SY_EEEEENS4_13SM90_TMA_LOADENS4_14ComposedLayoutINS4_7SwizzleILi3ELi4ELi3EEENS4_18smem_ptr_flag_bitsILi8EEENSS_INS5_IJNSA_ILi8EEESF_EEENS5_IJSF_SB_EEEEEEEvNS4_8identityES11_NS12_IS14_S16_NSS_INS5_IJSF_S17_EEENS5_IJSB_SF_EEEEEEENS4_9Copy_AtomIJNS4_39AutoVectorizingCopyWithAssumedAlignmentILi128EEESH_EEES1C_EENS_8epilogue10collective6detail29Sm90TmaWarpSpecializedAdapterINS1N_15DefaultEpilogueISH_SI_SI_NS1M_6thread17LinearCombinationISH_Li1EffLNS1R_9ScaleType4KindE0ELNS_15FloatRoundStyleE2ESH_EENS1_15EpilogueDefaultEEEEEvvEEEEvNT_6ParamsE --------------------------
	.section	.nv.constant0._ZN7cutlass13device_kernelINS_4gemm6kernel13GemmUniversalIN4cute5tupleIJiiiiEEENS1_10collective13CollectiveMmaINS1_39MainloopSm90TmaGmmaRmemAWarpSpecializedILi7ENS5_IJNS4_1CILi1EEESB_SB_EEENS1_35KernelTmaWarpSpecializedCooperativeEEENS5_IJNSA_ILi128EEESF_SF_EEENS_12float_e5m2_tENS5_IJlSB_lEEESH_NS5_IJSB_llEEENS4_8TiledMMAINS4_8MMA_AtomIJNS4_4SM904GMMA31MMA_64x128x32_F32E5M2E5M2_RS_TNILNSN_7ScaleInE1ELSP_1EEEEEENS4_6LayoutINS5_IJNSA_ILi2EEESB_SB_EEENS5_IJSB_NSA_ILi0EEESV_EEEEENS5_IJNS4_10UnderscoreESY_SY_EEEEENS4_13SM90_TMA_LOADENS4_14ComposedLayoutINS4_7SwizzleILi3ELi4ELi3EEENS4_18smem_ptr_flag_bitsILi8EEENSS_INS5_IJNSA_ILi8EEESF_EEENS5_IJSF_SB_EEEEEEEvNS4_8identityES11_NS12_IS14_S16_NSS_INS5_IJSF_S17_EEENS5_IJSB_SF_EEEEEEENS4_9Copy_AtomIJNS4_39AutoVectorizingCopyWithAssumedAlignmentILi128EEESH_EEES1C_EENS_8epilogue10collective6detail29Sm90TmaWarpSpecializedAdapterINS1N_15DefaultEpilogueISH_SI_SI_NS1M_6thread17LinearCombinationISH_Li1EffLNS1R_9ScaleType4KindE0ELNS_15FloatRoundStyleE2ESH_EENS1_15EpilogueDefaultEEEEEvvEEEEvNT_6ParamsE,"a",@progbits
	.sectionflags	@""
	.align	4
.nv.constant0._ZN7cutlass13device_kernelINS_4gemm6kernel13GemmUniversalIN4cute5tupleIJiiiiEEENS1_10collective13CollectiveMmaINS1_39MainloopSm90TmaGmmaRmemAWarpSpecializedILi7ENS5_IJNS4_1CILi1EEESB_SB_EEENS1_35KernelTmaWarpSpecializedCooperativeEEENS5_IJNSA_ILi128EEESF_SF_EEENS_12float_e5m2_tENS5_IJlSB_lEEESH_NS5_IJSB_llEEENS4_8TiledMMAINS4_8MMA_AtomIJNS4_4SM904GMMA31MMA_64x128x32_F32E5M2E5M2_RS_TNILNSN_7ScaleInE1ELSP_1EEEEEENS4_6LayoutINS5_IJNSA_ILi2EEESB_SB_EEENS5_IJSB_NSA_ILi0EEESV_EEEEENS5_IJNS4_10UnderscoreESY_SY_EEEEENS4_13SM90_TMA_LOADENS4_14ComposedLayoutINS4_7SwizzleILi3ELi4ELi3EEENS4_18smem_ptr_flag_bitsILi8EEENSS_INS5_IJNSA_ILi8EEESF_EEENS5_IJSF_SB_EEEEEEEvNS4_8identityES11_NS12_IS14_S16_NSS_INS5_IJSF_S17_EEENS5_IJSB_SF_EEEEEEENS4_9Copy_AtomIJNS4_39AutoVectorizingCopyWithAssumedAlignmentILi128EEESH_EEES1C_EENS_8epilogue10collective6detail29Sm90TmaWarpSpecializedAdapterINS1N_15DefaultEpilogueISH_SI_SI_NS1M_6thread17LinearCombinationISH_Li1EffLNS1R_9ScaleType4KindE0ELNS_15FloatRoundStyleE2ESH_EENS1_15EpilogueDefaultEEEEEvvEEEEvNT_6ParamsE:
	.zero		1664


//--------------------- SYMBOLS --------------------------

	.type		.nv.reservedSmem.offset0,@object
	.size		.nv.reservedSmem.offset0,0x4
	.type		__assertfail,@function
